//
// Generated by NVIDIA NVVM Compiler
//
// Compiler Build ID: CL-36424714
// Cuda compilation tools, release 13.0, V13.0.88
// Based on NVVM 20.0.0
//

.version 9.0
.target sm_100
.address_size 64

	// .globl	_Z4mm_9PfS_S_i
// _ZZ4mm_9PfS_S_iE2sA has been demoted
// _ZZ4mm_9PfS_S_iE2sB has been demoted

.visible .entry _Z4mm_9PfS_S_i(
	.param .u64 .ptr .align 1 _Z4mm_9PfS_S_i_param_0,
	.param .u64 .ptr .align 1 _Z4mm_9PfS_S_i_param_1,
	.param .u64 .ptr .align 1 _Z4mm_9PfS_S_i_param_2,
	.param .u32 _Z4mm_9PfS_S_i_param_3
)
{
	.reg .pred 	%p<5>;
	.reg .b16 	%rs<6>;
	.reg .b32 	%r<178>;
	.reg .b32 	%f<691>;
	.reg .b64 	%rd<70>;
	// demoted variable
	.shared .align 4 .b8 _ZZ4mm_9PfS_S_iE2sA[8192];
	// demoted variable
	.shared .align 4 .b8 _ZZ4mm_9PfS_S_iE2sB[8192];
	ld.param.u64 	%rd1, [_Z4mm_9PfS_S_i_param_0];
	ld.param.u64 	%rd2, [_Z4mm_9PfS_S_i_param_1];
	ld.param.u32 	%r17, [_Z4mm_9PfS_S_i_param_3];
	cvta.to.global.u64 	%rd4, %rd2;
	cvta.to.global.u64 	%rd5, %rd1;
	mov.u32 	%r18, %tid.x;
	and.b32  	%r19, %r18, 1;
	mov.u32 	%r20, _ZZ4mm_9PfS_S_iE2sA;
	shl.b32 	%r21, %r18, 4;
	add.s32 	%r22, %r20, %r21;
	mov.u32 	%r23, %ctaid.y;
	shl.b32 	%r24, %r23, 7;
	shr.u32 	%r25, %r18, 1;
	add.s32 	%r26, %r24, %r25;
	mul.lo.s32 	%r27, %r17, %r26;
	shr.u32 	%r28, %r27, 2;
	add.s32 	%r29, %r28, %r19;
	cvt.u64.u32 	%rd6, %r29;
	shl.b64 	%rd7, %rd6, 4;
	and.b64  	%rd8, %rd7, 17179869168;
	add.s64 	%rd9, %rd5, %rd8;
	ld.global.v4.f32 	{%f386, %f387, %f388, %f389}, [%rd9];
	st.shared.v4.f32 	[%r22], {%f386, %f387, %f388, %f389};
	mov.u32 	%r30, _ZZ4mm_9PfS_S_iE2sB;
	add.s32 	%r31, %r30, %r21;
	shr.u32 	%r32, %r18, 5;
	mov.u32 	%r33, %ctaid.x;
	shl.b32 	%r34, %r33, 7;
	shl.b32 	%r35, %r18, 2;
	and.b32  	%r36, %r35, 124;
	or.b32  	%r37, %r36, %r34;
	mad.lo.s32 	%r38, %r17, %r32, %r37;
	shr.u32 	%r39, %r38, 2;
	mul.wide.u32 	%rd10, %r39, 16;
	add.s64 	%rd11, %rd4, %rd10;
	ld.global.v4.f32 	{%f390, %f391, %f392, %f393}, [%rd11];
	st.shared.v4.f32 	[%r31], {%f390, %f391, %f392, %f393};
	shr.s32 	%r40, %r17, 31;
	shr.u32 	%r41, %r40, 29;
	add.s32 	%r42, %r17, %r41;
	shr.s32 	%r43, %r42, 3;
	add.s32 	%r1, %r43, -1;
	setp.lt.s32 	%p1, %r17, 16;
	mov.f32 	%f563, 0f00000000;
	mov.f32 	%f564, %f563;
	mov.f32 	%f565, %f563;
	mov.f32 	%f566, %f563;
	mov.f32 	%f567, %f563;
	mov.f32 	%f568, %f563;
	mov.f32 	%f569, %f563;
	mov.f32 	%f570, %f563;
	mov.f32 	%f571, %f563;
	mov.f32 	%f572, %f563;
	mov.f32 	%f573, %f563;
	mov.f32 	%f574, %f563;
	mov.f32 	%f575, %f563;
	mov.f32 	%f576, %f563;
	mov.f32 	%f577, %f563;
	mov.f32 	%f578, %f563;
	mov.f32 	%f579, %f563;
	mov.f32 	%f580, %f563;
	mov.f32 	%f581, %f563;
	mov.f32 	%f582, %f563;
	mov.f32 	%f583, %f563;
	mov.f32 	%f584, %f563;
	mov.f32 	%f585, %f563;
	mov.f32 	%f586, %f563;
	mov.f32 	%f587, %f563;
	mov.f32 	%f588, %f563;
	mov.f32 	%f589, %f563;
	mov.f32 	%f590, %f563;
	mov.f32 	%f591, %f563;
	mov.f32 	%f592, %f563;
	mov.f32 	%f593, %f563;
	mov.f32 	%f594, %f563;
	mov.f32 	%f595, %f563;
	mov.f32 	%f596, %f563;
	mov.f32 	%f597, %f563;
	mov.f32 	%f598, %f563;
	mov.f32 	%f599, %f563;
	mov.f32 	%f600, %f563;
	mov.f32 	%f601, %f563;
	mov.f32 	%f602, %f563;
	mov.f32 	%f603, %f563;
	mov.f32 	%f604, %f563;
	mov.f32 	%f605, %f563;
	mov.f32 	%f606, %f563;
	mov.f32 	%f607, %f563;
	mov.f32 	%f608, %f563;
	mov.f32 	%f609, %f563;
	mov.f32 	%f610, %f563;
	mov.f32 	%f611, %f563;
	mov.f32 	%f612, %f563;
	mov.f32 	%f613, %f563;
	mov.f32 	%f614, %f563;
	mov.f32 	%f615, %f563;
	mov.f32 	%f616, %f563;
	mov.f32 	%f617, %f563;
	mov.f32 	%f618, %f563;
	mov.f32 	%f619, %f563;
	mov.f32 	%f620, %f563;
	mov.f32 	%f621, %f563;
	mov.f32 	%f622, %f563;
	mov.f32 	%f623, %f563;
	mov.f32 	%f624, %f563;
	mov.f32 	%f625, %f563;
	mov.f32 	%f626, %f563;
	@%p1 bra 	$L__BB0_5;
	max.s32 	%r2, %r1, 1;
	mov.b32 	%r173, 0;
	mov.f32 	%f563, 0f00000000;
$L__BB0_2:
	ld.param.u32 	%r171, [_Z4mm_9PfS_S_i_param_3];
	ld.param.u64 	%rd68, [_Z4mm_9PfS_S_i_param_1];
	ld.param.u64 	%rd67, [_Z4mm_9PfS_S_i_param_0];
	shl.b32 	%r46, %r173, 12;
	not.b32 	%r47, %r46;
	and.b32  	%r48, %r47, 4096;
	mov.u32 	%r49, %tid.x;
	mov.u32 	%r50, _ZZ4mm_9PfS_S_iE2sA;
	shl.b32 	%r51, %r49, 4;
	add.s32 	%r52, %r50, %r51;
	add.s32 	%r53, %r52, %r48;
	add.s32 	%r6, %r173, 1;
	shl.b32 	%r54, %r6, 3;
	shr.u32 	%r55, %r49, 1;
	mov.u32 	%r56, %ctaid.y;
	shl.b32 	%r57, %r56, 7;
	add.s32 	%r58, %r57, %r55;
	shl.b32 	%r59, %r49, 2;
	and.b32  	%r60, %r59, 4;
	mad.lo.s32 	%r61, %r171, %r58, %r60;
	add.s32 	%r62, %r61, %r54;
	shr.u32 	%r63, %r62, 2;
	cvta.to.global.u64 	%rd12, %rd67;
	mul.wide.u32 	%rd13, %r63, 16;
	add.s64 	%rd14, %rd12, %rd13;
	ld.global.v4.f32 	{%f395, %f396, %f397, %f398}, [%rd14];
	st.shared.v4.f32 	[%r53], {%f395, %f396, %f397, %f398};
	mov.u32 	%r64, _ZZ4mm_9PfS_S_iE2sB;
	add.s32 	%r65, %r64, %r51;
	add.s32 	%r66, %r65, %r48;
	shr.u32 	%r67, %r49, 5;
	add.s32 	%r68, %r54, %r67;
	and.b32  	%r69, %r59, 124;
	mov.u32 	%r70, %ctaid.x;
	shl.b32 	%r71, %r70, 7;
	or.b32  	%r72, %r69, %r71;
	mad.lo.s32 	%r73, %r68, %r171, %r72;
	shr.u32 	%r74, %r73, 2;
	cvta.to.global.u64 	%rd15, %rd68;
	mul.wide.u32 	%rd16, %r74, 16;
	add.s64 	%rd17, %rd15, %rd16;
	ld.global.v4.f32 	{%f399, %f400, %f401, %f402}, [%rd17];
	st.shared.v4.f32 	[%r66], {%f399, %f400, %f401, %f402};
	shl.b32 	%r75, %r173, 10;
	and.b32  	%r76, %r75, 1024;
	shl.b32 	%r77, %r49, 1;
	and.b32  	%r78, %r77, 64;
	and.b32  	%r79, %r59, 28;
	or.b32  	%r80, %r78, %r79;
	or.b32  	%r81, %r80, %r76;
	cvt.u16.u32 	%rs1, %r173;
	and.b16  	%rs2, %rs1, 1;
	mul.wide.u16 	%r82, %rs2, 4096;
	and.b32  	%r83, %r51, 15360;
	cvt.u16.u32 	%rs3, %r49;
	shr.u16 	%rs4, %rs3, 3;
	and.b16  	%rs5, %rs4, 3;
	mul.wide.u16 	%r84, %rs5, 32;
	or.b32  	%r85, %r83, %r84;
	add.s32 	%r86, %r50, %r85;
	add.s32 	%r7, %r86, %r82;
	shl.b32 	%r87, %r81, 2;
	add.s32 	%r88, %r64, %r87;
	add.s32 	%r174, %r88, 128;
	mov.b32 	%r175, 512;
$L__BB0_3:
	add.s32 	%r89, %r7, %r175;
	ld.shared.f32 	%f403, [%r89+-512];
	ld.shared.f32 	%f404, [%r89];
	ld.shared.f32 	%f405, [%r174+-128];
	ld.shared.f32 	%f406, [%r174];
	ld.shared.f32 	%f407, [%r89+-480];
	ld.shared.f32 	%f408, [%r89+32];
	ld.shared.f32 	%f409, [%r174+-124];
	ld.shared.f32 	%f410, [%r174+4];
	ld.shared.f32 	%f411, [%r89+-448];
	ld.shared.f32 	%f412, [%r89+64];
	ld.shared.f32 	%f413, [%r174+-120];
	ld.shared.f32 	%f414, [%r174+8];
	ld.shared.f32 	%f415, [%r89+-416];
	ld.shared.f32 	%f416, [%r89+96];
	ld.shared.f32 	%f417, [%r174+-116];
	ld.shared.f32 	%f418, [%r174+12];
	fma.rn.f32 	%f626, %f403, %f405, %f626;
	fma.rn.f32 	%f625, %f403, %f409, %f625;
	fma.rn.f32 	%f624, %f403, %f413, %f624;
	fma.rn.f32 	%f623, %f403, %f417, %f623;
	fma.rn.f32 	%f622, %f403, %f406, %f622;
	fma.rn.f32 	%f621, %f403, %f410, %f621;
	fma.rn.f32 	%f620, %f403, %f414, %f620;
	fma.rn.f32 	%f619, %f403, %f418, %f619;
	fma.rn.f32 	%f618, %f407, %f405, %f618;
	fma.rn.f32 	%f617, %f407, %f409, %f617;
	fma.rn.f32 	%f616, %f407, %f413, %f616;
	fma.rn.f32 	%f615, %f407, %f417, %f615;
	fma.rn.f32 	%f614, %f407, %f406, %f614;
	fma.rn.f32 	%f613, %f407, %f410, %f613;
	fma.rn.f32 	%f612, %f407, %f414, %f612;
	fma.rn.f32 	%f611, %f407, %f418, %f611;
	fma.rn.f32 	%f610, %f411, %f405, %f610;
	fma.rn.f32 	%f609, %f411, %f409, %f609;
	fma.rn.f32 	%f608, %f411, %f413, %f608;
	fma.rn.f32 	%f607, %f411, %f417, %f607;
	fma.rn.f32 	%f606, %f411, %f406, %f606;
	fma.rn.f32 	%f605, %f411, %f410, %f605;
	fma.rn.f32 	%f604, %f411, %f414, %f604;
	fma.rn.f32 	%f603, %f411, %f418, %f603;
	fma.rn.f32 	%f602, %f415, %f405, %f602;
	fma.rn.f32 	%f601, %f415, %f409, %f601;
	fma.rn.f32 	%f600, %f415, %f413, %f600;
	fma.rn.f32 	%f599, %f415, %f417, %f599;
	fma.rn.f32 	%f598, %f415, %f406, %f598;
	fma.rn.f32 	%f597, %f415, %f410, %f597;
	fma.rn.f32 	%f596, %f415, %f414, %f596;
	fma.rn.f32 	%f595, %f415, %f418, %f595;
	fma.rn.f32 	%f594, %f404, %f405, %f594;
	fma.rn.f32 	%f593, %f404, %f409, %f593;
	fma.rn.f32 	%f592, %f404, %f413, %f592;
	fma.rn.f32 	%f591, %f404, %f417, %f591;
	fma.rn.f32 	%f590, %f404, %f406, %f590;
	fma.rn.f32 	%f589, %f404, %f410, %f589;
	fma.rn.f32 	%f588, %f404, %f414, %f588;
	fma.rn.f32 	%f587, %f404, %f418, %f587;
	fma.rn.f32 	%f586, %f408, %f405, %f586;
	fma.rn.f32 	%f585, %f408, %f409, %f585;
	fma.rn.f32 	%f584, %f408, %f413, %f584;
	fma.rn.f32 	%f583, %f408, %f417, %f583;
	fma.rn.f32 	%f582, %f408, %f406, %f582;
	fma.rn.f32 	%f581, %f408, %f410, %f581;
	fma.rn.f32 	%f580, %f408, %f414, %f580;
	fma.rn.f32 	%f579, %f408, %f418, %f579;
	fma.rn.f32 	%f578, %f412, %f405, %f578;
	fma.rn.f32 	%f577, %f412, %f409, %f577;
	fma.rn.f32 	%f576, %f412, %f413, %f576;
	fma.rn.f32 	%f575, %f412, %f417, %f575;
	fma.rn.f32 	%f574, %f412, %f406, %f574;
	fma.rn.f32 	%f573, %f412, %f410, %f573;
	fma.rn.f32 	%f572, %f412, %f414, %f572;
	fma.rn.f32 	%f571, %f412, %f418, %f571;
	fma.rn.f32 	%f570, %f416, %f405, %f570;
	fma.rn.f32 	%f569, %f416, %f409, %f569;
	fma.rn.f32 	%f568, %f416, %f413, %f568;
	fma.rn.f32 	%f567, %f416, %f417, %f567;
	fma.rn.f32 	%f566, %f416, %f406, %f566;
	fma.rn.f32 	%f565, %f416, %f410, %f565;
	fma.rn.f32 	%f564, %f416, %f414, %f564;
	fma.rn.f32 	%f563, %f416, %f418, %f563;
	add.s32 	%r175, %r175, 4;
	add.s32 	%r174, %r174, 512;
	setp.ne.s32 	%p2, %r175, 544;
	@%p2 bra 	$L__BB0_3;
	bar.sync 	0;
	setp.eq.s32 	%p3, %r6, %r2;
	mov.u32 	%r173, %r6;
	@%p3 bra 	$L__BB0_5;
	bra.uni 	$L__BB0_2;
$L__BB0_5:
	shr.u32 	%r91, %r1, 31;
	add.s32 	%r92, %r1, %r91;
	and.b32  	%r93, %r92, -2;
	sub.s32 	%r94, %r1, %r93;
	mov.u32 	%r95, %tid.x;
	shl.b32 	%r96, %r94, 12;
	shl.b32 	%r97, %r95, 4;
	and.b32  	%r98, %r97, 15360;
	add.s32 	%r99, %r96, %r98;
	shl.b32 	%r100, %r95, 2;
	and.b32  	%r101, %r100, 96;
	or.b32  	%r102, %r99, %r101;
	mov.u32 	%r103, _ZZ4mm_9PfS_S_iE2sA;
	add.s32 	%r3, %r103, %r102;
	and.b32  	%r104, %r97, 112;
	shl.b32 	%r105, %r95, 3;
	and.b32  	%r106, %r105, 256;
	or.b32  	%r107, %r106, %r104;
	or.b32  	%r108, %r96, %r107;
	mov.u32 	%r109, _ZZ4mm_9PfS_S_iE2sB;
	add.s32 	%r110, %r108, %r109;
	add.s32 	%r176, %r110, 128;
	mov.b32 	%r177, 512;
$L__BB0_6:
	add.s32 	%r111, %r3, %r177;
	ld.shared.f32 	%f419, [%r111+-512];
	ld.shared.f32 	%f420, [%r111];
	ld.shared.f32 	%f421, [%r176+-128];
	ld.shared.f32 	%f422, [%r176];
	ld.shared.f32 	%f423, [%r111+-480];
	ld.shared.f32 	%f424, [%r111+32];
	ld.shared.f32 	%f425, [%r176+-124];
	ld.shared.f32 	%f426, [%r176+4];
	ld.shared.f32 	%f427, [%r111+-448];
	ld.shared.f32 	%f428, [%r111+64];
	ld.shared.f32 	%f429, [%r176+-120];
	ld.shared.f32 	%f430, [%r176+8];
	ld.shared.f32 	%f431, [%r111+-416];
	ld.shared.f32 	%f432, [%r111+96];
	ld.shared.f32 	%f433, [%r176+-116];
	ld.shared.f32 	%f434, [%r176+12];
	fma.rn.f32 	%f626, %f419, %f421, %f626;
	fma.rn.f32 	%f625, %f419, %f425, %f625;
	fma.rn.f32 	%f624, %f419, %f429, %f624;
	fma.rn.f32 	%f623, %f419, %f433, %f623;
	fma.rn.f32 	%f622, %f419, %f422, %f622;
	fma.rn.f32 	%f621, %f419, %f426, %f621;
	fma.rn.f32 	%f620, %f419, %f430, %f620;
	fma.rn.f32 	%f619, %f419, %f434, %f619;
	fma.rn.f32 	%f618, %f423, %f421, %f618;
	fma.rn.f32 	%f617, %f423, %f425, %f617;
	fma.rn.f32 	%f616, %f423, %f429, %f616;
	fma.rn.f32 	%f615, %f423, %f433, %f615;
	fma.rn.f32 	%f614, %f423, %f422, %f614;
	fma.rn.f32 	%f613, %f423, %f426, %f613;
	fma.rn.f32 	%f612, %f423, %f430, %f612;
	fma.rn.f32 	%f611, %f423, %f434, %f611;
	fma.rn.f32 	%f610, %f427, %f421, %f610;
	fma.rn.f32 	%f609, %f427, %f425, %f609;
	fma.rn.f32 	%f608, %f427, %f429, %f608;
	fma.rn.f32 	%f607, %f427, %f433, %f607;
	fma.rn.f32 	%f606, %f427, %f422, %f606;
	fma.rn.f32 	%f605, %f427, %f426, %f605;
	fma.rn.f32 	%f604, %f427, %f430, %f604;
	fma.rn.f32 	%f603, %f427, %f434, %f603;
	fma.rn.f32 	%f602, %f431, %f421, %f602;
	fma.rn.f32 	%f601, %f431, %f425, %f601;
	fma.rn.f32 	%f600, %f431, %f429, %f600;
	fma.rn.f32 	%f599, %f431, %f433, %f599;
	fma.rn.f32 	%f598, %f431, %f422, %f598;
	fma.rn.f32 	%f597, %f431, %f426, %f597;
	fma.rn.f32 	%f596, %f431, %f430, %f596;
	fma.rn.f32 	%f595, %f431, %f434, %f595;
	fma.rn.f32 	%f594, %f420, %f421, %f594;
	fma.rn.f32 	%f593, %f420, %f425, %f593;
	fma.rn.f32 	%f592, %f420, %f429, %f592;
	fma.rn.f32 	%f591, %f420, %f433, %f591;
	fma.rn.f32 	%f590, %f420, %f422, %f590;
	fma.rn.f32 	%f589, %f420, %f426, %f589;
	fma.rn.f32 	%f588, %f420, %f430, %f588;
	fma.rn.f32 	%f587, %f420, %f434, %f587;
	fma.rn.f32 	%f586, %f424, %f421, %f586;
	fma.rn.f32 	%f585, %f424, %f425, %f585;
	fma.rn.f32 	%f584, %f424, %f429, %f584;
	fma.rn.f32 	%f583, %f424, %f433, %f583;
	fma.rn.f32 	%f582, %f424, %f422, %f582;
	fma.rn.f32 	%f581, %f424, %f426, %f581;
	fma.rn.f32 	%f580, %f424, %f430, %f580;
	fma.rn.f32 	%f579, %f424, %f434, %f579;
	fma.rn.f32 	%f578, %f428, %f421, %f578;
	fma.rn.f32 	%f577, %f428, %f425, %f577;
	fma.rn.f32 	%f576, %f428, %f429, %f576;
	fma.rn.f32 	%f575, %f428, %f433, %f575;
	fma.rn.f32 	%f574, %f428, %f422, %f574;
	fma.rn.f32 	%f573, %f428, %f426, %f573;
	fma.rn.f32 	%f572, %f428, %f430, %f572;
	fma.rn.f32 	%f571, %f428, %f434, %f571;
	fma.rn.f32 	%f570, %f432, %f421, %f570;
	fma.rn.f32 	%f569, %f432, %f425, %f569;
	fma.rn.f32 	%f568, %f432, %f429, %f568;
	fma.rn.f32 	%f567, %f432, %f433, %f567;
	fma.rn.f32 	%f566, %f432, %f422, %f566;
	fma.rn.f32 	%f565, %f432, %f426, %f565;
	fma.rn.f32 	%f564, %f432, %f430, %f564;
	fma.rn.f32 	%f563, %f432, %f434, %f563;
	add.s32 	%r177, %r177, 4;
	add.s32 	%r176, %r176, 512;
	setp.ne.s32 	%p4, %r177, 544;
	@%p4 bra 	$L__BB0_6;
	ld.param.u32 	%r172, [_Z4mm_9PfS_S_i_param_3];
	ld.param.u64 	%rd69, [_Z4mm_9PfS_S_i_param_2];
	mov.u32 	%r112, %tid.x;
	shr.u32 	%r113, %r112, 1;
	and.b32  	%r114, %r113, 480;
	shr.u32 	%r115, %r112, 3;
	and.b32  	%r116, %r115, 3;
	or.b32  	%r117, %r114, %r116;
	mov.u32 	%r118, %ctaid.y;
	shl.b32 	%r119, %r118, 7;
	add.s32 	%r120, %r117, %r119;
	shl.b32 	%r121, %r112, 1;
	and.b32  	%r122, %r121, 64;
	mov.u32 	%r123, %ctaid.x;
	shl.b32 	%r124, %r123, 7;
	or.b32  	%r125, %r122, %r124;
	and.b32  	%r126, %r112, 7;
	shl.b32 	%r127, %r112, 2;
	and.b32  	%r128, %r127, 28;
	or.b32  	%r129, %r128, 32;
	cvta.to.global.u64 	%rd18, %rd69;
	mad.lo.s32 	%r130, %r120, %r172, %r125;
	shr.u32 	%r131, %r130, 2;
	add.s32 	%r132, %r131, %r126;
	cvt.u64.u32 	%rd19, %r132;
	shl.b64 	%rd20, %rd19, 4;
	and.b64  	%rd21, %rd20, 17179869168;
	add.s64 	%rd22, %rd18, %rd21;
	st.global.v4.f32 	[%rd22], {%f626, %f625, %f624, %f623};
	add.s32 	%r133, %r129, %r130;
	shr.u32 	%r134, %r133, 2;
	mul.wide.u32 	%rd23, %r134, 16;
	add.s64 	%rd24, %rd18, %rd23;
	st.global.v4.f32 	[%rd24], {%f622, %f621, %f620, %f619};
	shl.b32 	%r135, %r172, 4;
	add.s32 	%r136, %r130, %r135;
	shr.u32 	%r137, %r136, 2;
	add.s32 	%r138, %r137, %r126;
	cvt.u64.u32 	%rd25, %r138;
	shl.b64 	%rd26, %rd25, 4;
	and.b64  	%rd27, %rd26, 17179869168;
	add.s64 	%rd28, %rd18, %rd27;
	st.global.v4.f32 	[%rd28], {%f594, %f593, %f592, %f591};
	add.s32 	%r139, %r129, %r136;
	shr.u32 	%r140, %r139, 2;
	mul.wide.u32 	%rd29, %r140, 16;
	add.s64 	%rd30, %rd18, %rd29;
	st.global.v4.f32 	[%rd30], {%f590, %f589, %f588, %f587};
	add.s32 	%r141, %r130, %r172;
	shr.u32 	%r142, %r141, 2;
	add.s32 	%r143, %r142, %r126;
	cvt.u64.u32 	%rd31, %r143;
	shl.b64 	%rd32, %rd31, 4;
	and.b64  	%rd33, %rd32, 17179869168;
	add.s64 	%rd34, %rd18, %rd33;
	st.global.v4.f32 	[%rd34], {%f618, %f617, %f616, %f615};
	add.s32 	%r144, %r133, %r172;
	shr.u32 	%r145, %r144, 2;
	mul.wide.u32 	%rd35, %r145, 16;
	add.s64 	%rd36, %rd18, %rd35;
	st.global.v4.f32 	[%rd36], {%f614, %f613, %f612, %f611};
	add.s32 	%r146, %r136, %r172;
	shr.u32 	%r147, %r146, 2;
	add.s32 	%r148, %r147, %r126;
	cvt.u64.u32 	%rd37, %r148;
	shl.b64 	%rd38, %rd37, 4;
	and.b64  	%rd39, %rd38, 17179869168;
	add.s64 	%rd40, %rd18, %rd39;
	st.global.v4.f32 	[%rd40], {%f586, %f585, %f584, %f583};
	add.s32 	%r149, %r139, %r172;
	shr.u32 	%r150, %r149, 2;
	mul.wide.u32 	%rd41, %r150, 16;
	add.s64 	%rd42, %rd18, %rd41;
	st.global.v4.f32 	[%rd42], {%f582, %f581, %f580, %f579};
	add.s32 	%r151, %r141, %r172;
	shr.u32 	%r152, %r151, 2;
	add.s32 	%r153, %r152, %r126;
	cvt.u64.u32 	%rd43, %r153;
	shl.b64 	%rd44, %rd43, 4;
	and.b64  	%rd45, %rd44, 17179869168;
	add.s64 	%rd46, %rd18, %rd45;
	st.global.v4.f32 	[%rd46], {%f610, %f609, %f608, %f607};
	add.s32 	%r154, %r144, %r172;
	shr.u32 	%r155, %r154, 2;
	mul.wide.u32 	%rd47, %r155, 16;
	add.s64 	%rd48, %rd18, %rd47;
	st.global.v4.f32 	[%rd48], {%f606, %f605, %f604, %f603};
	add.s32 	%r156, %r146, %r172;
	shr.u32 	%r157, %r156, 2;
	add.s32 	%r158, %r157, %r126;
	cvt.u64.u32 	%rd49, %r158;
	shl.b64 	%rd50, %rd49, 4;
	and.b64  	%rd51, %rd50, 17179869168;
	add.s64 	%rd52, %rd18, %rd51;
	st.global.v4.f32 	[%rd52], {%f578, %f577, %f576, %f575};
	add.s32 	%r159, %r149, %r172;
	shr.u32 	%r160, %r159, 2;
	mul.wide.u32 	%rd53, %r160, 16;
	add.s64 	%rd54, %rd18, %rd53;
	st.global.v4.f32 	[%rd54], {%f574, %f573, %f572, %f571};
	add.s32 	%r161, %r151, %r172;
	shr.u32 	%r162, %r161, 2;
	add.s32 	%r163, %r162, %r126;
	cvt.u64.u32 	%rd55, %r163;
	shl.b64 	%rd56, %rd55, 4;
	and.b64  	%rd57, %rd56, 17179869168;
	add.s64 	%rd58, %rd18, %rd57;
	st.global.v4.f32 	[%rd58], {%f602, %f601, %f600, %f599};
	add.s32 	%r164, %r154, %r172;
	shr.u32 	%r165, %r164, 2;
	mul.wide.u32 	%rd59, %r165, 16;
	add.s64 	%rd60, %rd18, %rd59;
	st.global.v4.f32 	[%rd60], {%f598, %f597, %f596, %f595};
	add.s32 	%r166, %r156, %r172;
	shr.u32 	%r167, %r166, 2;
	add.s32 	%r168, %r167, %r126;
	cvt.u64.u32 	%rd61, %r168;
	shl.b64 	%rd62, %rd61, 4;
	and.b64  	%rd63, %rd62, 17179869168;
	add.s64 	%rd64, %rd18, %rd63;
	st.global.v4.f32 	[%rd64], {%f570, %f569, %f568, %f567};
	add.s32 	%r169, %r159, %r172;
	shr.u32 	%r170, %r169, 2;
	mul.wide.u32 	%rd65, %r170, 16;
	add.s64 	%rd66, %rd18, %rd65;
	st.global.v4.f32 	[%rd66], {%f566, %f565, %f564, %f563};
	ret;

}


// ===== COMPILED SASS (sm_100) =====

	.target	sm_100

	.elftype	@"ET_EXEC"


//--------------------- .note.nv.tkinfo           --------------------------
	.section	.note.nv.tkinfo,"",@"SHT_NOTE"
	.sectionflags	@"SHF_NOTE_NV_TKINFO"
	.tkinfo
        /*0018*/ 	.word	0x00000002
        /*0030*/ 	.string	""
        /*0030*/ 	.string	"ptxas"
        /*0030*/ 	.string	"Cuda compilation tools, release 13.0, V13.0.88"
        /*0030*/ 	.string	"Build cuda_13.0.r13.0/compiler.36424714_0"
        /*0030*/ 	.string	"-arch sm_100 -m 64 "



//--------------------- .note.nv.cuinfo           --------------------------
	.section	.note.nv.cuinfo,"",@"SHT_NOTE"
	.sectionflags	@"SHF_NOTE_NV_CUINFO"
        /*0018*/ 	.short	0x0002
        /*001a*/ 	.short	0x0064
        /*001c*/ 	.short	0x0082
	.zero		2


//--------------------- .nv.info                  --------------------------
	.section	.nv.info,"",@"SHT_CUDA_INFO"
	.align	4


	//----- nvinfo : EIATTR_REGCOUNT
	.align		4
        /*0000*/ 	.byte	0x04, 0x2f
        /*0002*/ 	.short	(.L_1 - .L_0)
	.align		4
.L_0:
        /*0004*/ 	.word	index@(_Z4mm_9PfS_S_i)
        /*0008*/ 	.word	0x0000005b


	//----- nvinfo : EIATTR_FRAME_SIZE
	.align		4
.L_1:
        /*000c*/ 	.byte	0x04, 0x11
        /*000e*/ 	.short	(.L_3 - .L_2)
	.align		4
.L_2:
        /*0010*/ 	.word	index@(_Z4mm_9PfS_S_i)
        /*0014*/ 	.word	0x00000000


	//----- nvinfo : EIATTR_MIN_STACK_SIZE
	.align		4
.L_3:
        /*0018*/ 	.byte	0x04, 0x12
        /*001a*/ 	.short	(.L_5 - .L_4)
	.align		4
.L_4:
        /*001c*/ 	.word	index@(_Z4mm_9PfS_S_i)
        /*0020*/ 	.word	0x00000000
.L_5:


//--------------------- .nv.compat                --------------------------
	.section	.nv.compat,"",@"SHT_CUDA_COMPAT_INFO"
	.align	4
        /*0000*/ 	.byte	0x02, 0x09, 0x00, 0x00, 0x02, 0x02, 0x01, 0x00, 0x02, 0x05, 0x05, 0x00, 0x03, 0x07, 0x01, 0x01
        /*0010*/ 	.byte	0x02, 0x03, 0x00, 0x00, 0x02, 0x06, 0x01, 0x00, 0x04, 0x0b, 0x08, 0x00, 0x09, 0x00, 0x00, 0x00
        /*0020*/ 	.byte	0x00, 0x00, 0x00, 0x00


//--------------------- .nv.info._Z4mm_9PfS_S_i   --------------------------
	.section	.nv.info._Z4mm_9PfS_S_i,"",@"SHT_CUDA_INFO"
	.sectionflags	@""
	.align	4


	//----- nvinfo : EIATTR_CUDA_API_VERSION
	.align		4
        /*0000*/ 	.byte	0x04, 0x37
        /*0002*/ 	.short	(.L_7 - .L_6)
.L_6:
        /*0004*/ 	.word	0x00000082


	//----- nvinfo : EIATTR_KPARAM_INFO
	.align		4
.L_7:
        /*0008*/ 	.byte	0x04, 0x17
        /*000a*/ 	.short	(.L_9 - .L_8)
.L_8:
        /*000c*/ 	.word	0x00000000
        /*0010*/ 	.short	0x0003
        /*0012*/ 	.short	0x0018
        /*0014*/ 	.byte	0x00, 0xf0, 0x11, 0x00


	//----- nvinfo : EIATTR_KPARAM_INFO
	.align		4
.L_9:
        /*0018*/ 	.byte	0x04, 0x17
        /*001a*/ 	.short	(.L_11 - .L_10)
.L_10:
        /*001c*/ 	.word	0x00000000
        /*0020*/ 	.short	0x0002
        /*0022*/ 	.short	0x0010
        /*0024*/ 	.byte	0x00, 0xf5, 0x21, 0x00


	//----- nvinfo : EIATTR_KPARAM_INFO
	.align		4
.L_11:
        /*0028*/ 	.byte	0x04, 0x17
        /*002a*/ 	.short	(.L_13 - .L_12)
.L_12:
        /*002c*/ 	.word	0x00000000
        /*0030*/ 	.short	0x0001
        /*0032*/ 	.short	0x0008
        /*0034*/ 	.byte	0x00, 0xf5, 0x21, 0x00


	//----- nvinfo : EIATTR_KPARAM_INFO
	.align		4
.L_13:
        /*0038*/ 	.byte	0x04, 0x17
        /*003a*/ 	.short	(.L_15 - .L_14)
.L_14:
        /*003c*/ 	.word	0x00000000
        /*0040*/ 	.short	0x0000
        /*0042*/ 	.short	0x0000
        /*0044*/ 	.byte	0x00, 0xf5, 0x21, 0x00


	//----- nvinfo : EIATTR_SPARSE_MMA_MASK
	.align		4
.L_15:
        /*0048*/ 	.byte	0x03, 0x50
        /*004a*/ 	.short	0x0000


	//----- nvinfo : EIATTR_MAXREG_COUNT
	.align		4
        /*004c*/ 	.byte	0x03, 0x1b
        /*004e*/ 	.short	0x00ff


	//----- nvinfo : EIATTR_NUM_BARRIERS
	.align		4
        /*0050*/ 	.byte	0x02, 0x4c
        /*0052*/ 	.byte	0x01
	.zero		1


	//----- nvinfo : EIATTR_MERCURY_ISA_VERSION
	.align		4
        /*0054*/ 	.byte	0x03, 0x5f
        /*0056*/ 	.short	0x0101


	//----- nvinfo : EIATTR_VRC_CTA_INIT_COUNT
	.align		4
        /*0058*/ 	.byte	0x02, 0x4a
	.zero		1
	.zero		1


	//----- nvinfo : EIATTR_EXIT_INSTR_OFFSETS
	.align		4
        /*005c*/ 	.byte	0x04, 0x1c
        /*005e*/ 	.short	(.L_17 - .L_16)


	//   ....[0]....
.L_16:
        /*0060*/ 	.word	0x00001b10


	//----- nvinfo : EIATTR_CBANK_PARAM_SIZE
	.align		4
.L_17:
        /*0064*/ 	.byte	0x03, 0x19
        /*0066*/ 	.short	0x001c


	//----- nvinfo : EIATTR_PARAM_CBANK
	.align		4
        /*0068*/ 	.byte	0x04, 0x0a
        /*006a*/ 	.short	(.L_19 - .L_18)
	.align		4
.L_18:
        /*006c*/ 	.word	index@(.nv.constant0._Z4mm_9PfS_S_i)
        /*0070*/ 	.short	0x0380
        /*0072*/ 	.short	0x001c


	//----- nvinfo : EIATTR_SW_WAR
	.align		4
.L_19:
        /*0074*/ 	.byte	0x04, 0x36
        /*0076*/ 	.short	(.L_21 - .L_20)
.L_20:
        /*0078*/ 	.word	0x00000008
.L_21:


//--------------------- .nv.callgraph             --------------------------
	.section	.nv.callgraph,"",@"SHT_CUDA_CALLGRAPH"
	.align	4
	.sectionentsize	8
	.align		4
        /*0000*/ 	.word	0x00000000
	.align		4
        /*0004*/ 	.word	0xffffffff
	.align		4
        /*0008*/ 	.word	0x00000000
	.align		4
        /*000c*/ 	.word	0xfffffffe
	.align		4
        /*0010*/ 	.word	0x00000000
	.align		4
        /*0014*/ 	.word	0xfffffffd
	.align		4
        /*0018*/ 	.word	0x00000000
	.align		4
        /*001c*/ 	.word	0xfffffffc


//--------------------- .text._Z4mm_9PfS_S_i      --------------------------
	.section	.text._Z4mm_9PfS_S_i,"ax",@progbits
	.align	128
        .global         _Z4mm_9PfS_S_i
        .type           _Z4mm_9PfS_S_i,@function
        .size           _Z4mm_9PfS_S_i,(.L_x_5 - _Z4mm_9PfS_S_i)
        .other          _Z4mm_9PfS_S_i,@"STO_CUDA_ENTRY STV_DEFAULT"
_Z4mm_9PfS_S_i:
.text._Z4mm_9PfS_S_i:
[----:B------:R-:W-:Y:S01]  /*0000*/  LDC R1, c[0x0][0x37c] ;  /* 0x0000df00ff017b82 */ /* 0x000fe20000000800 */
[----:B------:R-:W0:Y:S07]  /*0010*/  S2R R3, SR_TID.X ;  /* 0x0000000000037919 */ /* 0x000e2e0000002100 */
[----:B------:R-:W1:Y:S01]  /*0020*/  S2UR UR14, SR_CTAID.Y ;  /* 0x00000000000e79c3 */ /* 0x000e620000002600 */
[----:B------:R-:W2:Y:S01]  /*0030*/  LDCU UR16, c[0x0][0x398] ;  /* 0x00007300ff1077ac */ /* 0x000ea20008000800 */
[----:B------:R-:W3:Y:S06]  /*0040*/  LDCU.64 UR4, c[0x0][0x380] ;  /* 0x00007000ff0477ac */ /* 0x000eec0008000a00 */
[----:B------:R-:W4:Y:S01]  /*0050*/  S2UR UR15, SR_CTAID.X ;  /* 0x00000000000f79c3 */ /* 0x000f220000002500 */
[----:B------:R-:W5:Y:S01]  /*0060*/  LDCU.64 UR12, c[0x0][0x358] ;  /* 0x00006b00ff0c77ac */ /* 0x000f620008000a00 */
[----:B-1----:R-:W-:-:S02]  /*0070*/  MOV R5, UR14 ;  /* 0x0000000e00057c02 */ /* 0x002fc40008000f00 */
[----:B0-----:R-:W-:Y:S01]  /*0080*/  SHF.R.U32.HI R2, RZ, 0x1, R3 ;  /* 0x00000001ff027819 */ /* 0x001fe20000011603 */
[----:B----4-:R-:W-:Y:S01]  /*0090*/  IMAD.U32 R9, RZ, RZ, UR15 ;  /* 0x0000000fff097e24 */ /* 0x010fe2000f8e00ff */
[----:B------:R-:W-:-:S03]  /*00a0*/  SHF.L.U32 R0, R3, 0x2, RZ ;  /* 0x0000000203007819 */ /* 0x000fc600000006ff */
[----:B------:R-:W-:Y:S01]  /*00b0*/  IMAD R6, R5, 0x80, R2 ;  /* 0x0000008005067824 */ /* 0x000fe200078e0202 */
[----:B------:R-:W-:Y:S01]  /*00c0*/  LOP3.LUT R8, R0, 0x7c, RZ, 0xc0, !PT ;  /* 0x0000007c00087812 */ /* 0x000fe200078ec0ff */
[----:B------:R-:W0:Y:S02]  /*00d0*/  LDC.64 R4, c[0x0][0x388] ;  /* 0x0000e200ff047b82 */ /* 0x000e240000000a00 */
[----:B--2---:R-:W-:Y:S01]  /*00e0*/  IMAD R7, R6, UR16, RZ ;  /* 0x0000001006077c24 */ /* 0x004fe2000f8e02ff */
[----:B------:R-:W-:Y:S02]  /*00f0*/  LOP3.LUT R6, R3, 0x1, RZ, 0xc0, !PT ;  /* 0x0000000103067812 */ /* 0x000fe400078ec0ff */
[----:B------:R-:W-:Y:S02]  /*0100*/  LEA R8, R9, R8, 0x7 ;  /* 0x0000000809087211 */ /* 0x000fe400078e38ff */
[----:B------:R-:W-:Y:S02]  /*0110*/  LEA.HI R6, R7, R6, RZ, 0x1e ;  /* 0x0000000607067211 */ /* 0x000fe400078ff0ff */
[----:B------:R-:W-:-:S03]  /*0120*/  SHF.R.U32.HI R7, RZ, 0x5, R3 ;  /* 0x00000005ff077819 */ /* 0x000fc60000011603 */
[----:B------:R-:W-:Y:S01]  /*0130*/  IMAD.SHL.U32 R9, R6, 0x10, RZ ;  /* 0x0000001006097824 */ /* 0x000fe200078e00ff */
[----:B------:R-:W-:Y:S01]  /*0140*/  SHF.R.U32.HI R6, RZ, 0x1c, R6 ;  /* 0x0000001cff067819 */ /* 0x000fe20000011606 */
[----:B------:R-:W-:-:S03]  /*0150*/  IMAD R7, R7, UR16, R8 ;  /* 0x0000001007077c24 */ /* 0x000fc6000f8e0208 */
[----:B------:R-:W-:Y:S02]  /*0160*/  LOP3.LUT R9, R9, 0xfffffff0, RZ, 0xc0, !PT ;  /* 0xfffffff009097812 */ /* 0x000fe400078ec0ff */
[----:B------:R-:W-:Y:S02]  /*0170*/  LOP3.LUT R6, R6, 0x3, RZ, 0xc0, !PT ;  /* 0x0000000306067812 */ /* 0x000fe400078ec0ff */
[----:B---3--:R-:W-:Y:S02]  /*0180*/  IADD3 R8, P0, PT, R9, UR4, RZ ;  /* 0x0000000409087c10 */ /* 0x008fe4000ff1e0ff */
[----:B------:R-:W-:Y:S02]  /*0190*/  SHF.R.U32.HI R7, RZ, 0x2, R7 ;  /* 0x00000002ff077819 */ /* 0x000fe40000011607 */
[----:B------:R-:W-:-:S03]  /*01a0*/  IADD3.X R9, PT, PT, R6, UR5, RZ, P0, !PT ;  /* 0x0000000506097c10 */ /* 0x000fc600087fe4ff */
[----:B0-----:R-:W-:Y:S02]  /*01b0*/  IMAD.WIDE.U32 R4, R7, 0x10, R4 ;  /* 0x0000001007047825 */ /* 0x001fe400078e0004 */
[----:B-----5:R0:W2:Y:S04]  /*01c0*/  LDG.E.128 R16, desc[UR12][R8.64] ;  /* 0x0000000c08107981 */ /* 0x0200a8000c1e1d00 */
[----:B------:R1:W3:Y:S01]  /*01d0*/  LDG.E.128 R24, desc[UR12][R4.64] ;  /* 0x0000000c04187981 */ /* 0x0002e2000c1e1d00 */
[----:B------:R-:W4:Y:S01]  /*01e0*/  S2UR UR7, SR_CgaCtaId ;  /* 0x00000000000779c3 */ /* 0x000f220000008800 */
[----:B------:R-:W-:Y:S01]  /*01f0*/  UMOV UR4, 0x400 ;  /* 0x0000040000047882 */ /* 0x000fe20000000000 */
[----:B------:R-:W-:Y:S01]  /*0200*/  UISETP.GE.AND UP0, UPT, UR16, 0x10, UPT ;  /* 0x000000101000788c */ /* 0x000fe2000bf06270 */
[----:B------:R-:W-:Y:S01]  /*0210*/  CS2R R6, SRZ ;  /* 0x0000000000067805 */ /* 0x000fe2000001ff00 */
[----:B------:R-:W-:Y:S01]  /*0220*/  UIADD3 UR6, UPT, UPT, UR4, 0x2000, URZ ;  /* 0x0000200004067890 */ /* 0x000fe2000fffe0ff */
[----:B------:R-:W-:-:S02]  /*0230*/  CS2R R10, SRZ ;  /* 0x00000000000a7805 */ /* 0x000fc4000001ff00 */
[----:B0-----:R-:W-:Y:S02]  /*0240*/  CS2R R8, SRZ ;  /* 0x0000000000087805 */ /* 0x001fe4000001ff00 */
[----:B------:R-:W-:Y:S02]  /*0250*/  CS2R R14, SRZ ;  /* 0x00000000000e7805 */ /* 0x000fe4000001ff00 */
[----:B------:R-:W-:Y:S02]  /*0260*/  CS2R R22, SRZ ;  /* 0x0000000000167805 */ /* 0x000fe4000001ff00 */
[----:B-1----:R-:W-:Y:S02]  /*0270*/  CS2R R4, SRZ ;  /* 0x0000000000047805 */ /* 0x002fe4000001ff00 */
[----:B------:R-:W-:Y:S02]  /*0280*/  CS2R R30, SRZ ;  /* 0x00000000001e7805 */ /* 0x000fe4000001ff00 */
[----:B------:R-:W-:-:S02]  /*0290*/  CS2R R28, SRZ ;  /* 0x00000000001c7805 */ /* 0x000fc4000001ff00 */
[----:B------:R-:W-:Y:S02]  /*02a0*/  CS2R R34, SRZ ;  /* 0x0000000000227805 */ /* 0x000fe4000001ff00 */
[----:B------:R-:W-:Y:S02]  /*02b0*/  CS2R R32, SRZ ;  /* 0x0000000000207805 */ /* 0x000fe4000001ff00 */
[----:B------:R-:W-:Y:S02]  /*02c0*/  CS2R R38, SRZ ;  /* 0x0000000000267805 */ /* 0x000fe4000001ff00 */
[----:B------:R-:W-:Y:S02]  /*02d0*/  CS2R R36, SRZ ;  /* 0x0000000000247805 */ /* 0x000fe4000001ff00 */
[----:B------:R-:W-:Y:S02]  /*02e0*/  CS2R R42, SRZ ;  /* 0x00000000002a7805 */ /* 0x000fe4000001ff00 */
[----:B------:R-:W-:-:S02]  /*02f0*/  CS2R R40, SRZ ;  /* 0x0000000000287805 */ /* 0x000fc4000001ff00 */
[----:B------:R-:W-:Y:S02]  /*0300*/  CS2R R46, SRZ ;  /* 0x00000000002e7805 */ /* 0x000fe4000001ff00 */
[----:B------:R-:W-:Y:S02]  /*0310*/  CS2R R44, SRZ ;  /* 0x00000000002c7805 */ /* 0x000fe4000001ff00 */
[----:B------:R-:W-:Y:S02]  /*0320*/  CS2R R50, SRZ ;  /* 0x0000000000327805 */ /* 0x000fe4000001ff00 */
[----:B------:R-:W-:Y:S02]  /*0330*/  CS2R R48, SRZ ;  /* 0x0000000000307805 */ /* 0x000fe4000001ff00 */
[----:B------:R-:W-:Y:S02]  /*0340*/  CS2R R54, SRZ ;  /* 0x0000000000367805 */ /* 0x000fe4000001ff00 */
[----:B------:R-:W-:Y:S01]  /*0350*/  CS2R R52, SRZ ;  /* 0x0000000000347805 */ /* 0x000fe2000001ff00 */
[----:B----4-:R-:W-:Y:S01]  /*0360*/  ULEA UR5, UR7, UR4, 0x18 ;  /* 0x0000000407057291 */ /* 0x010fe2000f8ec0ff */
[----:B------:R-:W-:Y:S01]  /*0370*/  CS2R R58, SRZ ;  /* 0x00000000003a7805 */ /* 0x000fe2000001ff00 */
[----:B------:R-:W-:Y:S01]  /*0380*/  ULEA UR6, UR7, UR6, 0x18 ;  /* 0x0000000607067291 */ /* 0x000fe2000f8ec0ff */
[----:B------:R-:W-:Y:S01]  /*0390*/  CS2R R56, SRZ ;  /* 0x0000000000387805 */ /* 0x000fe2000001ff00 */
[----:B------:R-:W-:Y:S01]  /*03a0*/  USHF.R.S32.HI UR4, URZ, 0x1f, UR16 ;  /* 0x0000001fff047899 */ /* 0x000fe20008011410 */
[----:B------:R-:W-:-:S02]  /*03b0*/  CS2R R62, SRZ ;  /* 0x00000000003e7805 */ /* 0x000fc4000001ff00 */
[C---:B------:R-:W-:Y:S02]  /*03c0*/  LEA R12, R3.reuse, UR5, 0x4 ;  /* 0x00000005030c7c11 */ /* 0x040fe4000f8e20ff */
[----:B------:R-:W-:Y:S02]  /*03d0*/  CS2R R60, SRZ ;  /* 0x00000000003c7805 */ /* 0x000fe4000001ff00 */
[----:B------:R-:W-:Y:S01]  /*03e0*/  LEA R20, R3, UR6, 0x4 ;  /* 0x0000000603147c11 */ /* 0x000fe2000f8e20ff */
[----:B------:R-:W-:Y:S01]  /*03f0*/  ULEA.HI UR4, UR4, UR16, URZ, 0x3 ;  /* 0x0000001004047291 */ /* 0x000fe2000f8f18ff */
[----:B------:R-:W-:Y:S02]  /*0400*/  CS2R R66, SRZ ;  /* 0x0000000000427805 */ /* 0x000fe4000001ff00 */
[----:B------:R-:W-:Y:S01]  /*0410*/  CS2R R64, SRZ ;  /* 0x0000000000407805 */ /* 0x000fe2000001ff00 */
[----:B------:R-:W-:Y:S01]  /*0420*/  ULEA.HI.SX32 UR7, UR4, 0xffffffff, 0x1d ;  /* 0xffffffff04077891 */ /* 0x000fe2000f8feaff */
[----:B--2---:R0:W-:Y:S04]  /*0430*/  STS.128 [R12], R16 ;  /* 0x000000100c007388 */ /* 0x0041e80000000c00 */
[----:B---3--:R1:W-:Y:S01]  /*0440*/  STS.128 [R20], R24 ;  /* 0x0000001814007388 */ /* 0x0083e20000000c00 */
[----:B0-----:R-:W-:-:S02]  /*0450*/  CS2R R12, SRZ ;  /* 0x00000000000c7805 */ /* 0x001fc4000001ff00 */
[----:B------:R-:W-:Y:S02]  /*0460*/  CS2R R18, SRZ ;  /* 0x0000000000127805 */ /* 0x000fe4000001ff00 */
[----:B------:R-:W-:Y:S02]  /*0470*/  CS2R R16, SRZ ;  /* 0x0000000000107805 */ /* 0x000fe4000001ff00 */
[----:B-1----:R-:W-:Y:S02]  /*0480*/  CS2R R20, SRZ ;  /* 0x0000000000147805 */ /* 0x002fe4000001ff00 */
[----:B------:R-:W-:Y:S02]  /*0490*/  CS2R R26, SRZ ;  /* 0x00000000001a7805 */ /* 0x000fe4000001ff00 */
[----:B------:R-:W-:Y:S01]  /*04a0*/  CS2R R24, SRZ ;  /* 0x0000000000187805 */ /* 0x000fe2000001ff00 */
[----:B------:R-:W-:Y:S06]  /*04b0*/  BRA.U !UP0, `(.L_x_0) ;  /* 0x0000000908407547 */ /* 0x000fec000b800000 */
[----:B------:R-:W-:Y:S01]  /*04c0*/  HFMA2 R7, -RZ, RZ, 0, 0 ;  /* 0x00000000ff077431 */ /* 0x000fe200000001ff */
[----:B------:R-:W-:-:S06]  /*04d0*/  UMOV UR4, URZ ;  /* 0x000000ff00047c82 */ /* 0x000fcc0008000000 */
.L_x_2:
[----:B------:R-:W0:Y:S01]  /*04e0*/  S2R R3, SR_TID.X ;  /* 0x0000000000037919 */ /* 0x000e220000002100 */
[----:B------:R-:W1:Y:S01]  /*04f0*/  S2UR UR14, SR_CTAID.Y ;  /* 0x00000000000e79c3 */ /* 0x000e620000002600 */
[----:B------:R-:W2:Y:S01]  /*0500*/  LDCU UR16, c[0x0][0x398] ;  /* 0x00007300ff1077ac */ /* 0x000ea20008000800 */
[----:B------:R-:W-:-:S06]  /*0510*/  UIADD3 UR9, UPT, UPT, UR4, 0x1, URZ ;  /* 0x0000000104097890 */ /* 0x000fcc000fffe0ff */
[----:B------:R-:W3:Y:S01]  /*0520*/  S2UR UR15, SR_CTAID.X ;  /* 0x00000000000f79c3 */ /* 0x000ee20000002500 */
[----:B------:R-:W-:-:S07]  /*0530*/  USHF.L.U32 UR5, UR9, 0x3, URZ ;  /* 0x0000000309057899 */ /* 0x000fce00080006ff */
[----:B------:R-:W4:Y:S01]  /*0540*/  LDC.64 R70, c[0x0][0x380] ;  /* 0x0000e000ff467b82 */ /* 0x000f220000000a00 */
[----:B-1----:R-:W-:-:S07]  /*0550*/  IMAD.U32 R73, RZ, RZ, UR14 ;  /* 0x0000000eff497e24 */ /* 0x002fce000f8e00ff */
[----:B------:R-:W1:Y:S01]  /*0560*/  LDC.64 R68, c[0x0][0x388] ;  /* 0x0000e200ff447b82 */ /* 0x000e620000000a00 */
[----:B0-----:R-:W-:Y:S02]  /*0570*/  SHF.R.U32.HI R2, RZ, 0x1, R3 ;  /* 0x00000001ff027819 */ /* 0x001fe40000011603 */
[----:B------:R-:W-:Y:S02]  /*0580*/  SHF.L.U32 R0, R3, 0x2, RZ ;  /* 0x0000000203007819 */ /* 0x000fe400000006ff */
[----:B---3--:R-:W-:Y:S01]  /*0590*/  MOV R75, UR15 ;  /* 0x0000000f004b7c02 */ /* 0x008fe20008000f00 */
[----:B------:R-:W-:Y:S01]  /*05a0*/  IMAD R73, R73, 0x80, R2 ;  /* 0x0000008049497824 */ /* 0x000fe200078e0202 */
[C---:B------:R-:W-:Y:S02]  /*05b0*/  LOP3.LUT R72, R0.reuse, 0x4, RZ, 0xc0, !PT ;  /* 0x0000000400487812 */ /* 0x040fe400078ec0ff */
[----:B------:R-:W-:-:S03]  /*05c0*/  LOP3.LUT R74, R0, 0x7c, RZ, 0xc0, !PT ;  /* 0x0000007c004a7812 */ /* 0x000fc600078ec0ff */
[----:B--2---:R-:W-:Y:S01]  /*05d0*/  IMAD R72, R73, UR16, R72 ;  /* 0x0000001049487c24 */ /* 0x004fe2000f8e0248 */
[----:B------:R-:W-:Y:S01]  /*05e0*/  LEA.HI R73, R3, UR5, RZ, 0x1b ;  /* 0x0000000503497c11 */ /* 0x000fe2000f8fd8ff */
[----:B------:R-:W-:-:S03]  /*05f0*/  IMAD R74, R75, 0x80, R74 ;  /* 0x000000804b4a7824 */ /* 0x000fc600078e024a */
[----:B------:R-:W-:Y:S01]  /*0600*/  IADD3 R72, PT, PT, R72, UR5, RZ ;  /* 0x0000000548487c10 */ /* 0x000fe2000fffe0ff */
[----:B------:R-:W-:-:S03]  /*0610*/  IMAD R74, R73, UR16, R74 ;  /* 0x00000010494a7c24 */ /* 0x000fc6000f8e024a */
[----:B------:R-:W-:Y:S02]  /*0620*/  SHF.R.U32.HI R73, RZ, 0x2, R72 ;  /* 0x00000002ff497819 */ /* 0x000fe40000011648 */
[----:B------:R-:W-:-:S03]  /*0630*/  SHF.R.U32.HI R75, RZ, 0x2, R74 ;  /* 0x00000002ff4b7819 */ /* 0x000fc6000001164a */
[----:B----4-:R-:W-:-:S04]  /*0640*/  IMAD.WIDE.U32 R70, R73, 0x10, R70 ;  /* 0x0000001049467825 */ /* 0x010fc800078e0046 */
[----:B-1----:R-:W-:Y:S02]  /*0650*/  IMAD.WIDE.U32 R72, R75, 0x10, R68 ;  /* 0x000000104b487825 */ /* 0x002fe400078e0044 */
[----:B------:R-:W2:Y:S04]  /*0660*/  LDG.E.128 R68, desc[UR12][R70.64] ;  /* 0x0000000c46447981 */ /* 0x000ea8000c1e1d00 */
[----:B------:R-:W3:Y:S01]  /*0670*/  LDG.E.128 R72, desc[UR12][R72.64] ;  /* 0x0000000c48487981 */ /* 0x000ee2000c1e1d00 */
[----:B------:R-:W0:Y:S01]  /*0680*/  S2UR UR11, SR_CgaCtaId ;  /* 0x00000000000b79c3 */ /* 0x000e220000008800 */
[----:B------:R-:W-:Y:S01]  /*0690*/  USHF.L.U32 UR6, UR4, 0xc, URZ ;  /* 0x0000000c04067899 */ /* 0x000fe200080006ff */
[C---:B------:R-:W-:Y:S01]  /*06a0*/  IMAD.SHL.U32 R76, R3.reuse, 0x10, RZ ;  /* 0x00000010034c7824 */ /* 0x040fe200078e00ff */
[----:B------:R-:W-:Y:S01]  /*06b0*/  UMOV UR10, 0x400 ;  /* 0x00000400000a7882 */ /* 0x000fe20000000000 */
[----:B------:R-:W-:Y:S01]  /*06c0*/  LOP3.LUT R81, R3, 0xffff, RZ, 0xc0, !PT ;  /* 0x0000ffff03517812 */ /* 0x000fe200078ec0ff */
[----:B------:R-:W-:Y:S01]  /*06d0*/  ULOP3.LUT UR8, UR6, 0x1000, URZ, 0xc, !UPT ;  /* 0x0000100006087892 */ /* 0x000fe2000f8e0cff */
[----:B------:R-:W-:Y:S01]  /*06e0*/  LOP3.LUT R80, R0, 0x1c, RZ, 0xc0, !PT ;  /* 0x0000001c00507812 */ /* 0x000fe200078ec0ff */
[----:B------:R-:W-:Y:S01]  /*06f0*/  UIADD3 UR6, UPT, UPT, UR10, 0x2000, URZ ;  /* 0x000020000a067890 */ /* 0x000fe2000fffe0ff */
[----:B------:R-:W-:-:S03]  /*0700*/  SHF.R.U32.HI R81, RZ, 0x3, R81 ;  /* 0x00000003ff517819 */ /* 0x000fc60000011651 */
[----:B------:R-:W-:Y:S01]  /*0710*/  IMAD.U32 R79, RZ, RZ, UR8 ;  /* 0x00000008ff4f7e24 */ /* 0x000fe2000f8e00ff */
[----:B------:R-:W-:Y:S01]  /*0720*/  LOP3.LUT R81, R81, 0x3, RZ, 0xc0, !PT ;  /* 0x0000000351517812 */ /* 0x000fe200078ec0ff */
[----:B0-----:R-:W-:Y:S02]  /*0730*/  ULEA UR5, UR11, UR10, 0x18 ;  /* 0x0000000a0b057291 */ /* 0x001fe4000f8ec0ff */
[----:B------:R-:W-:-:S04]  /*0740*/  ULEA UR6, UR11, UR6, 0x18 ;  /* 0x000000060b067291 */ /* 0x000fc8000f8ec0ff */
[----:B------:R-:W-:Y:S02]  /*0750*/  MOV R77, UR5 ;  /* 0x00000005004d7c02 */ /* 0x000fe40008000f00 */
[--C-:B------:R-:W-:Y:S02]  /*0760*/  IADD3 R78, PT, PT, R79, UR6, R76.reuse ;  /* 0x000000064f4e7c10 */ /* 0x100fe4000fffe04c */
[----:B------:R-:W-:Y:S01]  /*0770*/  IADD3 R77, PT, PT, R77, UR8, R76 ;  /* 0x000000084d4d7c10 */ /* 0x000fe2000fffe04c */
[----:B------:R-:W-:Y:S01]  /*0780*/  USHF.L.U32 UR8, UR4, 0xa, URZ ;  /* 0x0000000a04087899 */ /* 0x000fe200080006ff */
[----:B------:R-:W-:Y:S01]  /*0790*/  SHF.L.U32 R79, R3, 0x1, RZ ;  /* 0x00000001034f7819 */ /* 0x000fe200000006ff */
[----:B------:R-:W-:Y:S01]  /*07a0*/  ULOP3.LUT UR4, UR4, 0x1, URZ, 0xc0, !UPT ;  /* 0x0000000104047892 */ /* 0x000fe2000f8ec0ff */
[----:B------:R-:W-:Y:S02]  /*07b0*/  LOP3.LUT R76, R76, 0x3c00, RZ, 0xc0, !PT ;  /* 0x00003c004c4c7812 */ /* 0x000fe400078ec0ff */
[----:B------:R-:W-:-:S02]  /*07c0*/  LOP3.LUT R79, R80, 0x40, R79, 0xf8, !PT ;  /* 0x00000040504f7812 */ /* 0x000fc400078ef84f */
[----:B------:R-:W-:Y:S01]  /*07d0*/  LEA R76, R81, R76, 0x5 ;  /* 0x0000004c514c7211 */ /* 0x000fe200078e28ff */
[----:B------:R-:W-:Y:S01]  /*07e0*/  IMAD.U32 R83, RZ, RZ, UR4 ;  /* 0x00000004ff537e24 */ /* 0x000fe2000f8e00ff */
[----:B------:R-:W-:Y:S02]  /*07f0*/  UMOV UR4, 0x200 ;  /* 0x0000020000047882 */ /* 0x000fe40000000000 */
[----:B------:R-:W-:-:S04]  /*0800*/  IADD3 R76, PT, PT, R76, UR5, RZ ;  /* 0x000000054c4c7c10 */ /* 0x000fc8000fffe0ff */
[----:B------:R-:W-:Y:S01]  /*0810*/  LEA R83, R83, R76, 0xc ;  /* 0x0000004c53537211 */ /* 0x000fe200078e60ff */
[----:B--2---:R0:W-:Y:S04]  /*0820*/  STS.128 [R77], R68 ;  /* 0x000000444d007388 */ /* 0x0041e80000000c00 */
[----:B---3--:R1:W-:Y:S01]  /*0830*/  STS.128 [R78], R72 ;  /* 0x000000484e007388 */ /* 0x0083e20000000c00 */
[----:B0-----:R-:W-:-:S05]  /*0840*/  IMAD.U32 R68, RZ, RZ, UR8 ;  /* 0x00000008ff447e24 */ /* 0x001fca000f8e00ff */
[----:B------:R-:W-:-:S04]  /*0850*/  LOP3.LUT R79, R79, 0x400, R68, 0xf8, !PT ;  /* 0x000004004f4f7812 */ /* 0x000fc800078ef844 */
[----:B------:R-:W-:-:S05]  /*0860*/  LEA R79, R79, UR6, 0x2 ;  /* 0x000000064f4f7c11 */ /* 0x000fca000f8e10ff */
[----:B-1----:R-:W-:-:S07]  /*0870*/  VIADD R79, R79, 0x80 ;  /* 0x000000804f4f7836 */ /* 0x002fce0000000000 */
.L_x_1:
[----:B------:R-:W-:Y:S04]  /*0880*/  LDS R77, [R83+UR4+-0x200] ;  /* 0xfffe0004534d7984 */ /* 0x000fe80008000800 */
[----:B------:R-:W0:Y:S04]  /*0890*/  LDS.128 R68, [R79+-0x80] ;  /* 0xffff80004f447984 */ /* 0x000e280000000c00 */
[----:B------:R1:W2:Y:S04]  /*08a0*/  LDS.128 R72, [R79] ;  /* 0x000000004f487984 */ /* 0x0002a80000000c00 */
[----:B------:R-:W3:Y:S04]  /*08b0*/  LDS R81, [R83+UR4] ;  /* 0x0000000453517984 */ /* 0x000ee80008000800 */
[----:B------:R-:W4:Y:S01]  /*08c0*/  LDS R76, [R83+UR4+-0x1e0] ;  /* 0xfffe2004534c7984 */ /* 0x000f220008000800 */
[----:B-1----:R-:W-:-:S03]  /*08d0*/  IADD3 R79, PT, PT, R79, 0x200, RZ ;  /* 0x000002004f4f7810 */ /* 0x002fc60007ffe0ff */
[----:B------:R-:W1:Y:S04]  /*08e0*/  LDS R78, [R83+UR4+0x20] ;  /* 0x00002004534e7984 */ /* 0x000e680008000800 */
[----:B------:R-:W5:Y:S04]  /*08f0*/  LDS R80, [R83+UR4+-0x1c0] ;  /* 0xfffe400453507984 */ /* 0x000f680008000800 */
[----:B------:R-:W5:Y:S04]  /*0900*/  LDS R82, [R83+UR4+0x40] ;  /* 0x0000400453527984 */ /* 0x000f680008000800 */
[----:B------:R-:W5:Y:S04]  /*0910*/  LDS R84, [R83+UR4+-0x1a0] ;  /* 0xfffe600453547984 */ /* 0x000f680008000800 */
[----:B------:R-:W5:Y:S01]  /*0920*/  LDS R86, [R83+UR4+0x60] ;  /* 0x0000600453567984 */ /* 0x000f620008000800 */
[----:B------:R-:W-:-:S04]  /*0930*/  UIADD3 UR4, UPT, UPT, UR4, 0x4, URZ ;  /* 0x0000000404047890 */ /* 0x000fc8000fffe0ff */
[----:B------:R-:W-:Y:S01]  /*0940*/  UISETP.NE.AND UP0, UPT, UR4, 0x220, UPT ;  /* 0x000002200400788c */ /* 0x000fe2000bf05270 */
[C---:B0-----:R-:W-:Y:S01]  /*0950*/  FFMA R64, R77.reuse, R68, R64 ;  /* 0x000000444d407223 */ /* 0x041fe20000000040 */
[C---:B------:R-:W-:Y:S01]  /*0960*/  FFMA R65, R77.reuse, R69, R65 ;  /* 0x000000454d417223 */ /* 0x040fe20000000041 */
[C---:B------:R-:W-:Y:S01]  /*0970*/  FFMA R66, R77.reuse, R70, R66 ;  /* 0x000000464d427223 */ /* 0x040fe20000000042 */
[C---:B------:R-:W-:Y:S01]  /*0980*/  FFMA R67, R77.reuse, R71, R67 ;  /* 0x000000474d437223 */ /* 0x040fe20000000043 */
[C---:B--2---:R-:W-:Y:S01]  /*0990*/  FFMA R60, R77.reuse, R72, R60 ;  /* 0x000000484d3c7223 */ /* 0x044fe2000000003c */
[C---:B------:R-:W-:Y:S01]  /*09a0*/  FFMA R61, R77.reuse, R73, R61 ;  /* 0x000000494d3d7223 */ /* 0x040fe2000000003d */
[C---:B------:R-:W-:Y:S01]  /*09b0*/  FFMA R62, R77.reuse, R74, R62 ;  /* 0x0000004a4d3e7223 */ /* 0x040fe2000000003e */
[----:B------:R-:W-:Y:S01]  /*09c0*/  FFMA R63, R77, R75, R63 ;  /* 0x0000004b4d3f7223 */ /* 0x000fe2000000003f */
[C---:B---3--:R-:W-:Y:S01]  /*09d0*/  FFMA R32, R81.reuse, R68, R32 ;  /* 0x0000004451207223 */ /* 0x048fe20000000020 */
[C---:B------:R-:W-:Y:S01]  /*09e0*/  FFMA R33, R81.reuse, R69, R33 ;  /* 0x0000004551217223 */ /* 0x040fe20000000021 */
[C---:B------:R-:W-:Y:S01]  /*09f0*/  FFMA R34, R81.reuse, R70, R34 ;  /* 0x0000004651227223 */ /* 0x040fe20000000022 */
[C---:B------:R-:W-:Y:S01]  /*0a00*/  FFMA R35, R81.reuse, R71, R35 ;  /* 0x0000004751237223 */ /* 0x040fe20000000023 */
[C---:B------:R-:W-:Y:S01]  /*0a10*/  FFMA R28, R81.reuse, R72, R28 ;  /* 0x00000048511c7223 */ /* 0x040fe2000000001c */
[C---:B------:R-:W-:Y:S01]  /*0a20*/  FFMA R29, R81.reuse, R73, R29 ;  /* 0x00000049511d7223 */ /* 0x040fe2000000001d */
[C---:B------:R-:W-:Y:S01]  /*0a30*/  FFMA R30, R81.reuse, R74, R30 ;  /* 0x0000004a511e7223 */ /* 0x040fe2000000001e */
[----:B------:R-:W-:Y:S01]  /*0a40*/  FFMA R31, R81, R75, R31 ;  /* 0x0000004b511f7223 */ /* 0x000fe2000000001f */
[----:B----4-:R-:W-:Y:S01]  /*0a50*/  FFMA R56, R68, R76, R56 ;  /* 0x0000004c44387223 */ /* 0x010fe20000000038 */
[C---:B------:R-:W-:Y:S01]  /*0a60*/  FFMA R57, R76.reuse, R69, R57 ;  /* 0x000000454c397223 */ /* 0x040fe20000000039 */
[C---:B------:R-:W-:Y:S01]  /*0a70*/  FFMA R58, R76.reuse, R70, R58 ;  /* 0x000000464c3a7223 */ /* 0x040fe2000000003a */
[----:B------:R-:W-:Y:S01]  /*0a80*/  FFMA R59, R76, R71, R59 ;  /* 0x000000474c3b7223 */ /* 0x000fe2000000003b */
[----:B------:R-:W-:Y:S01]  /*0a90*/  FFMA R52, R72, R76, R52 ;  /* 0x0000004c48347223 */ /* 0x000fe20000000034 */
[C---:B------:R-:W-:Y:S01]  /*0aa0*/  FFMA R53, R76.reuse, R73, R53 ;  /* 0x000000494c357223 */ /* 0x040fe20000000035 */
[C---:B------:R-:W-:Y:S01]  /*0ab0*/  FFMA R54, R76.reuse, R74, R54 ;  /* 0x0000004a4c367223 */ /* 0x040fe20000000036 */
[----:B------:R-:W-:Y:S01]  /*0ac0*/  FFMA R55, R76, R75, R55 ;  /* 0x0000004b4c377223 */ /* 0x000fe20000000037 */
[----:B-1----:R-:W-:Y:S01]  /*0ad0*/  FFMA R24, R68, R78, R24 ;  /* 0x0000004e44187223 */ /* 0x002fe20000000018 */
[C---:B------:R-:W-:Y:S01]  /*0ae0*/  FFMA R25, R78.reuse, R69, R25 ;  /* 0x000000454e197223 */ /* 0x040fe20000000019 */
[C---:B------:R-:W-:Y:S01]  /*0af0*/  FFMA R26, R78.reuse, R70, R26 ;  /* 0x000000464e1a7223 */ /* 0x040fe2000000001a */
[----:B------:R-:W-:Y:S01]  /*0b00*/  FFMA R27, R78, R71, R27 ;  /* 0x000000474e1b7223 */ /* 0x000fe2000000001b */
[----:B------:R-:W-:Y:S01]  /*0b10*/  FFMA R20, R72, R78, R20 ;  /* 0x0000004e48147223 */ /* 0x000fe20000000014 */
[C---:B------:R-:W-:Y:S01]  /*0b20*/  FFMA R21, R78.reuse, R73, R21 ;  /* 0x000000494e157223 */ /* 0x040fe20000000015 */
[C---:B------:R-:W-:Y:S01]  /*0b30*/  FFMA R22, R78.reuse, R74, R22 ;  /* 0x0000004a4e167223 */ /* 0x040fe20000000016 */
[----:B------:R-:W-:Y:S01]  /*0b40*/  FFMA R23, R78, R75, R23 ;  /* 0x0000004b4e177223 */ /* 0x000fe20000000017 */
[----:B-----5:R-:W-:Y:S01]  /*0b50*/  FFMA R48, R68, R80, R48 ;  /* 0x0000005044307223 */ /* 0x020fe20000000030 */
[C---:B------:R-:W-:Y:S01]  /*0b60*/  FFMA R49, R80.reuse, R69, R49 ;  /* 0x0000004550317223 */ /* 0x040fe20000000031 */
[C---:B------:R-:W-:Y:S01]  /*0b70*/  FFMA R50, R80.reuse, R70, R50 ;  /* 0x0000004650327223 */ /* 0x040fe20000000032 */
[----:B------:R-:W-:Y:S01]  /*0b80*/  FFMA R51, R80, R71, R51 ;  /* 0x0000004750337223 */ /* 0x000fe20000000033 */
[----:B------:R-:W-:Y:S01]  /*0b90*/  FFMA R44, R72, R80, R44 ;  /* 0x00000050482c7223 */ /* 0x000fe2000000002c */
        /* <DEDUP_REMOVED lines=27> */
[----:B------:R-:W-:Y:S06]  /*0d50*/  BRA.U UP0, `(.L_x_1) ;  /* 0xfffffff900c87547 */ /* 0x000fec000b83ffff */
[----:B------:R-:W-:Y:S01]  /*0d60*/  BAR.SYNC.DEFER_BLOCKING 0x0 ;  /* 0x0000000000007b1d */ /* 0x000fe20000010000 */
[----:B------:R-:W-:-:S04]  /*0d70*/  UISETP.LT.AND UP0, UPT, UR7, 0x1, UPT ;  /* 0x000000010700788c */ /* 0x000fc8000bf01270 */
[----:B------:R-:W-:-:S04]  /*0d80*/  USEL UR4, UR7, 0x1, !UP0 ;  /* 0x0000000107047887 */ /* 0x000fc8000c000000 */
[----:B------:R-:W-:-:S03]  /*0d90*/  UISETP.NE.AND UP0, UPT, UR9, UR4, UPT ;  /* 0x000000040900728c */ /* 0x000fc6000bf05270 */
[----:B------:R-:W-:-:S06]  /*0da0*/  UMOV UR4, UR9 ;  /* 0x0000000900047c82 */ /* 0x000fcc0008000000 */
[----:B------:R-:W-:Y:S05]  /*0db0*/  BRA.U UP0, `(.L_x_2) ;  /* 0xfffffff500c87547 */ /* 0x000fea000b83ffff */
.L_x_0:
[----:B------:R-:W-:Y:S01]  /*0dc0*/  ULEA.HI UR4, UR7, UR7, URZ, 0x1 ;  /* 0x0000000707047291 */ /* 0x000fe2000f8f08ff */
[C---:B------:R-:W-:Y:S01]  /*0dd0*/  SHF.L.U32 R68, R3.reuse, 0x3, RZ ;  /* 0x0000000303447819 */ /* 0x040fe200000006ff */
[----:B------:R-:W-:Y:S02]  /*0de0*/  IMAD.SHL.U32 R70, R3, 0x10, RZ ;  /* 0x0000001003467824 */ /* 0x000fe400078e00ff */
[----:B------:R-:W-:Y:S01]  /*0df0*/  ULOP3.LUT UR4, UR4, 0xfffffffe, URZ, 0xc0, !UPT ;  /* 0xfffffffe04047892 */ /* 0x000fe2000f8ec0ff */
[----:B------:R-:W-:Y:S02]  /*0e00*/  LOP3.LUT R69, R68, 0x100, RZ, 0xc0, !PT ;  /* 0x0000010044457812 */ /* 0x000fe400078ec0ff */
[----:B------:R-:W-:Y:S01]  /*0e10*/  LOP3.LUT R68, R0, 0x60, RZ, 0xc0, !PT ;  /* 0x0000006000447812 */ /* 0x000fe200078ec0ff */
[----:B------:R-:W-:Y:S01]  /*0e20*/  UIADD3 UR4, UPT, UPT, UR7, -UR4, URZ ;  /* 0x8000000407047290 */ /* 0x000fe2000fffe0ff */
[----:B------:R-:W-:Y:S02]  /*0e30*/  LOP3.LUT R69, R69, 0x70, R70, 0xf8, !PT ;  /* 0x0000007045457812 */ /* 0x000fe400078ef846 */
[----:B------:R-:W-:Y:S01]  /*0e40*/  LOP3.LUT R71, R70, 0x3c00, RZ, 0xc0, !PT ;  /* 0x00003c0046477812 */ /* 0x000fe200078ec0ff */
[----:B------:R-:W-:Y:S01]  /*0e50*/  USHF.L.U32 UR4, UR4, 0xc, URZ ;  /* 0x0000000c04047899 */ /* 0x000fe200080006ff */
[----:B------:R-:W-:-:S05]  /*0e60*/  MOV R70, UR6 ;  /* 0x0000000600467c02 */ /* 0x000fca0008000f00 */
[----:B------:R-:W-:Y:S02]  /*0e70*/  LOP3.LUT R69, R69, UR4, RZ, 0xfc, !PT ;  /* 0x0000000445457c12 */ /* 0x000fe4000f8efcff */
[----:B------:R-:W-:Y:S01]  /*0e80*/  IADD3 R68, PT, PT, R68, UR4, R71 ;  /* 0x0000000444447c10 */ /* 0x000fe2000fffe047 */
[----:B------:R-:W-:Y:S01]  /*0e90*/  UMOV UR4, 0x200 ;  /* 0x0000020000047882 */ /* 0x000fe20000000000 */
[----:B------:R-:W-:Y:S02]  /*0ea0*/  IADD3 R77, PT, PT, R69, 0x80, R70 ;  /* 0x00000080454d7810 */ /* 0x000fe40007ffe046 */
[----:B------:R-:W-:-:S07]  /*0eb0*/  IADD3 R76, PT, PT, R68, UR5, RZ ;  /* 0x00000005444c7c10 */ /* 0x000fce000fffe0ff */
.L_x_3:
[----:B------:R-:W-:Y:S04]  /*0ec0*/  LDS R79, [R76+UR4+-0x200] ;  /* 0xfffe00044c4f7984 */ /* 0x000fe80008000800 */
[----:B------:R-:W0:Y:S04]  /*0ed0*/  LDS.128 R68, [R77+-0x80] ;  /* 0xffff80004d447984 */ /* 0x000e280000000c00 */
[----:B------:R1:W2:Y:S04]  /*0ee0*/  LDS.128 R72, [R77] ;  /* 0x000000004d487984 */ /* 0x0002a80000000c00 */
[----:B------:R-:W3:Y:S04]  /*0ef0*/  LDS R81, [R76+UR4] ;  /* 0x000000044c517984 */ /* 0x000ee80008000800 */
[----:B------:R-:W4:Y:S01]  /*0f00*/  LDS R78, [R76+UR4+-0x1e0] ;  /* 0xfffe20044c4e7984 */ /* 0x000f220008000800 */
[----:B-1----:R-:W-:-:S03]  /*0f10*/  VIADD R77, R77, 0x200 ;  /* 0x000002004d4d7836 */ /* 0x002fc60000000000 */
        /* <DEDUP_REMOVED lines=72> */
[----:B------:R-:W-:Y:S01]  /*13a0*/  LOP3.LUT R2, R2, 0x1e0, RZ, 0xc0, !PT ;  /* 0x000001e002027812 */ /* 0x000fe200078ec0ff */
[----:B------:R-:W0:Y:S01]  /*13b0*/  LDCU.64 UR4, c[0x0][0x390] ;  /* 0x00007200ff0477ac */ /* 0x000e220008000a00 */
[----:B------:R-:W-:Y:S01]  /*13c0*/  SHF.R.U32.HI R69, RZ, 0x3, R3 ;  /* 0x00000003ff457819 */ /* 0x000fe20000011603 */
[----:B------:R-:W-:Y:S01]  /*13d0*/  IMAD.U32 R70, RZ, RZ, UR16 ;  /* 0x00000010ff467e24 */ /* 0x000fe2000f8e00ff */
[----:B------:R-:W-:Y:S02]  /*13e0*/  SHF.L.U32 R68, R3, 0x1, RZ ;  /* 0x0000000103447819 */ /* 0x000fe400000006ff */
[----:B------:R-:W-:Y:S01]  /*13f0*/  LOP3.LUT R2, R2, 0x3, R69, 0xf8, !PT ;  /* 0x0000000302027812 */ /* 0x000fe200078ef845 */
[----:B------:R-:W-:Y:S01]  /*1400*/  IMAD.U32 R69, RZ, RZ, UR15 ;  /* 0x0000000fff457e24 */ /* 0x000fe2000f8e00ff */
[----:B------:R-:W-:Y:S02]  /*1410*/  MOV R71, UR14 ;  /* 0x0000000e00477c02 */ /* 0x000fe40008000f00 */
[----:B------:R-:W-:-:S02]  /*1420*/  LOP3.LUT R68, R68, 0x40, RZ, 0xc0, !PT ;  /* 0x0000004044447812 */ /* 0x000fc400078ec0ff */
[----:B------:R-:W-:Y:S02]  /*1430*/  LEA R2, R71, R2, 0x7 ;  /* 0x0000000247027211 */ /* 0x000fe400078e38ff */
[----:B------:R-:W-:Y:S02]  /*1440*/  LEA R69, R69, R68, 0x7 ;  /* 0x0000004445457211 */ /* 0x000fe400078e38ff */
[----:B------:R-:W-:Y:S02]  /*1450*/  LOP3.LUT R68, R3, 0x7, RZ, 0xc0, !PT ;  /* 0x0000000703447812 */ /* 0x000fe400078ec0ff */
[----:B------:R-:W-:Y:S01]  /*1460*/  LOP3.LUT R71, R0, 0x1c, RZ, 0xc0, !PT ;  /* 0x0000001c00477812 */ /* 0x000fe200078ec0ff */
[----:B------:R-:W-:Y:S02]  /*1470*/  IMAD R69, R2, UR16, R69 ;  /* 0x0000001002457c24 */ /* 0x000fe4000f8e0245 */
[----:B------:R-:W1:Y:S01]  /*1480*/  LDC.64 R2, c[0x0][0x390] ;  /* 0x0000e400ff027b82 */ /* 0x000e620000000a00 */
[----:B------:R-:W-:-:S02]  /*1490*/  LOP3.LUT R71, R71, 0x20, RZ, 0xfc, !PT ;  /* 0x0000002047477812 */ /* 0x000fc400078efcff */
[----:B------:R-:W-:Y:S02]  /*14a0*/  LEA.HI R0, R69, R68, RZ, 0x1e ;  /* 0x0000004445007211 */ /* 0x000fe400078ff0ff */
[-C--:B------:R-:W-:Y:S02]  /*14b0*/  LEA R70, R70, R69.reuse, 0x4 ;  /* 0x0000004546467211 */ /* 0x080fe400078e20ff */
[----:B------:R-:W-:Y:S01]  /*14c0*/  IADD3 R78, PT, PT, R71, R69, RZ ;  /* 0x00000045474e7210 */ /* 0x000fe20007ffe0ff */
[----:B------:R-:W-:Y:S01]  /*14d0*/  VIADD R69, R69, UR16 ;  /* 0x0000001045457c36 */ /* 0x000fe20008000000 */
[----:B------:R-:W-:Y:S01]  /*14e0*/  SHF.L.U32 R72, R0, 0x4, RZ ;  /* 0x0000000400487819 */ /* 0x000fe200000006ff */
[----:B------:R-:W-:Y:S01]  /*14f0*/  VIADD R73, R70, UR16 ;  /* 0x0000001046497c36 */ /* 0x000fe20008000000 */
[----:B------:R-:W-:Y:S02]  /*1500*/  SHF.R.U32.HI R0, RZ, 0x1c, R0 ;  /* 0x0000001cff007819 */ /* 0x000fe40000011600 */
[----:B------:R-:W-:-:S02]  /*1510*/  LOP3.LUT R72, R72, 0xfffffff0, RZ, 0xc0, !PT ;  /* 0xfffffff048487812 */ /* 0x000fc400078ec0ff */
[C---:B------:R-:W-:Y:S02]  /*1520*/  LEA.HI R76, R69.reuse, R68, RZ, 0x1e ;  /* 0x00000044454c7211 */ /* 0x040fe400078ff0ff */
[----:B------:R-:W-:Y:S02]  /*1530*/  IADD3 R69, PT, PT, R69, UR16, RZ ;  /* 0x0000001045457c10 */ /* 0x000fe4000fffe0ff */
[----:B------:R-:W-:Y:S02]  /*1540*/  LOP3.LUT R0, R0, 0x3, RZ, 0xc0, !PT ;  /* 0x0000000300007812 */ /* 0x000fe400078ec0ff */
[----:B0-----:R-:W-:Y:S02]  /*1550*/  IADD3 R72, P0, PT, R72, UR4, RZ ;  /* 0x0000000448487c10 */ /* 0x001fe4000ff1e0ff */
[----:B------:R-:W-:Y:S02]  /*1560*/  SHF.R.U32.HI R75, RZ, 0x2, R78 ;  /* 0x00000002ff4b7819 */ /* 0x000fe4000001164e */
[----:B------:R-:W-:-:S02]  /*1570*/  IADD3 R81, PT, PT, R73, UR16, RZ ;  /* 0x0000001049517c10 */ /* 0x000fc4000fffe0ff */
[----:B------:R-:W-:Y:S01]  /*1580*/  IADD3 R71, PT, PT, R71, R70, RZ ;  /* 0x0000004647477210 */ /* 0x000fe20007ffe0ff */
[----:B-1----:R-:W-:Y:S01]  /*1590*/  IMAD.WIDE.U32 R74, R75, 0x10, R2 ;  /* 0x000000104b4a7825 */ /* 0x002fe200078e0002 */
[-C--:B------:R-:W-:Y:S02]  /*15a0*/  LEA.HI R79, R70, R68.reuse, RZ, 0x1e ;  /* 0x00000044464f7211 */ /* 0x080fe400078ff0ff */
[----:B------:R-:W-:Y:S02]  /*15b0*/  IADD3 R78, PT, PT, R78, UR16, RZ ;  /* 0x000000104e4e7c10 */ /* 0x000fe4000fffe0ff */
[-C--:B------:R-:W-:Y:S01]  /*15c0*/  LEA.HI R77, R73, R68.reuse, RZ, 0x1e ;  /* 0x00000044494d7211 */ /* 0x080fe200078ff0ff */
[----:B------:R-:W-:Y:S01]  /*15d0*/  IMAD.SHL.U32 R80, R79, 0x10, RZ ;  /* 0x000000104f507824 */ /* 0x000fe200078e00ff */
[C---:B------:R-:W-:Y:S01]  /*15e0*/  LEA.HI R70, R69.reuse, R68, RZ, 0x1e ;  /* 0x0000004445467211 */ /* 0x040fe200078ff0ff */
[----:B------:R-:W-:Y:S01]  /*15f0*/  VIADD R69, R69, UR16 ;  /* 0x0000001045457c36 */ /* 0x000fe20008000000 */
[----:B------:R-:W-:-:S02]  /*1600*/  IADD3.X R73, PT, PT, R0, UR5, RZ, P0, !PT ;  /* 0x0000000500497c10 */ /* 0x000fc400087fe4ff */
[C---:B------:R-:W-:Y:S02]  /*1610*/  IADD3 R83, PT, PT, R81.reuse, UR16, RZ ;  /* 0x0000001051537c10 */ /* 0x040fe4000fffe0ff */
[-C--:B------:R-:W-:Y:S01]  /*1620*/  LEA.HI R0, R81, R68.reuse, RZ, 0x1e ;  /* 0x0000004451007211 */ /* 0x080fe200078ff0ff */
[----:B------:R0:W-:Y:S01]  /*1630*/  STG.E.128 desc[UR12][R72.64], R64 ;  /* 0x0000004048007986 */ /* 0x0001e2000c101d0c */
[----:B------:R-:W-:Y:S01]  /*1640*/  SHF.R.U32.HI R81, RZ, 0x2, R78 ;  /* 0x00000002ff517819 */ /* 0x000fe2000001164e */
[----:B------:R-:W-:Y:S01]  /*1650*/  VIADD R78, R78, UR16 ;  /* 0x000000104e4e7c36 */ /* 0x000fe20008000000 */
[-C--:B------:R-:W-:Y:S01]  /*1660*/  LEA.HI R69, R69, R68.reuse, RZ, 0x1e ;  /* 0x0000004445457211 */ /* 0x080fe200078ff0ff */
[----:B------:R1:W-:Y:S01]  /*1670*/  STG.E.128 desc[UR12][R74.64], R60 ;  /* 0x0000003c4a007986 */ /* 0x0003e2000c101d0c */
[----:B------:R-:W-:Y:S02]  /*1680*/  LEA.HI R68, R83, R68, RZ, 0x1e ;  /* 0x0000004453447211 */ /* 0x000fe400078ff0ff */
[----:B------:R-:W-:-:S02]  /*1690*/  SHF.L.U32 R83, R76, 0x4, RZ ;  /* 0x000000044c537819 */ /* 0x000fc400000006ff */
[----:B------:R-:W-:Y:S02]  /*16a0*/  SHF.R.U32.HI R84, RZ, 0x1c, R76 ;  /* 0x0000001cff547819 */ /* 0x000fe4000001164c */
[----:B------:R-:W-:Y:S02]  /*16b0*/  IADD3 R76, PT, PT, R71, UR16, RZ ;  /* 0x00000010474c7c10 */ /* 0x000fe4000fffe0ff */
[----:B------:R-:W-:Y:S02]  /*16c0*/  SHF.R.U32.HI R82, RZ, 0x1c, R79 ;  /* 0x0000001cff527819 */ /* 0x000fe4000001164f */
[----:B------:R-:W-:Y:S02]  /*16d0*/  LOP3.LUT R80, R80, 0xfffffff0, RZ, 0xc0, !PT ;  /* 0xfffffff050507812 */ /* 0x000fe400078ec0ff */
[----:B------:R-:W-:Y:S01]  /*16e0*/  SHF.R.U32.HI R79, RZ, 0x2, R71 ;  /* 0x00000002ff4f7819 */ /* 0x000fe20000011647 */
[----:B0-----:R-:W-:Y:S01]  /*16f0*/  IMAD.WIDE.U32 R72, R81, 0x10, R2 ;  /* 0x0000001051487825 */ /* 0x001fe200078e0002 */
[----:B------:R-:W-:-:S02]  /*1700*/  SHF.L.U32 R64, R77, 0x4, RZ ;  /* 0x000000044d407819 */ /* 0x000fc400000006ff */
[----:B------:R-:W-:Y:S01]  /*1710*/  LOP3.LUT R83, R83, 0xfffffff0, RZ, 0xc0, !PT ;  /* 0xfffffff053537812 */ /* 0x000fe200078ec0ff */
[----:B------:R-:W-:Y:S01]  /*1720*/  IMAD.WIDE.U32 R66, R79, 0x10, R2 ;  /* 0x000000104f427825 */ /* 0x000fe200078e0002 */
[----:B-1----:R-:W-:Y:S02]  /*1730*/  SHF.R.U32.HI R63, RZ, 0x2, R78 ;  /* 0x00000002ff3f7819 */ /* 0x002fe4000001164e */
[----:B------:R-:W-:Y:S01]  /*1740*/  SHF.R.U32.HI R61, RZ, 0x2, R76 ;  /* 0x00000002ff3d7819 */ /* 0x000fe2000001164c */
[----:B------:R-:W-:Y:S01]  /*1750*/  VIADD R78, R78, UR16 ;  /* 0x000000104e4e7c36 */ /* 0x000fe20008000000 */
[----:B------:R-:W-:Y:S02]  /*1760*/  LOP3.LUT R62, R82, 0x3, RZ, 0xc0, !PT ;  /* 0x00000003523e7812 */ /* 0x000fe400078ec0ff */
[----:B------:R-:W-:Y:S02]  /*1770*/  IADD3 R60, PT, PT, R76, UR16, RZ ;  /* 0x000000104c3c7c10 */ /* 0x000fe4000fffe0ff */
[----:B------:R-:W-:-:S02]  /*1780*/  IADD3 R74, P0, PT, R80, UR4, RZ ;  /* 0x00000004504a7c10 */ /* 0x000fc4000ff1e0ff */
[----:B------:R-:W-:Y:S01]  /*1790*/  SHF.R.U32.HI R81, RZ, 0x2, R78 ;  /* 0x00000002ff517819 */ /* 0x000fe2000001164e */
[----:B------:R-:W-:Y:S01]  /*17a0*/  IMAD.WIDE.U32 R78, R61, 0x10, R2 ;  /* 0x000000103d4e7825 */ /* 0x000fe200078e0002 */
[----:B------:R-:W-:Y:S02]  /*17b0*/  SHF.R.U32.HI R77, RZ, 0x1c, R77 ;  /* 0x0000001cff4d7819 */ /* 0x000fe4000001164d */
[----:B------:R-:W-:Y:S02]  /*17c0*/  LOP3.LUT R80, R64, 0xfffffff0, RZ, 0xc0, !PT ;  /* 0xfffffff040507812 */ /* 0x000fe400078ec0ff */
[----:B------:R-:W-:Y:S02]  /*17d0*/  LOP3.LUT R71, R84, 0x3, RZ, 0xc0, !PT ;  /* 0x0000000354477812 */ /* 0x000fe400078ec0ff */
[----:B------:R-:W-:Y:S02]  /*17e0*/  IADD3 R76, P1, PT, R83, UR4, RZ ;  /* 0x00000004534c7c10 */ /* 0x000fe4000ff3e0ff */
[----:B------:R-:W-:-:S02]  /*17f0*/  IADD3 R64, PT, PT, R60, UR16, RZ ;  /* 0x000000103c407c10 */ /* 0x000fc4000fffe0ff */
[----:B------:R-:W-:Y:S01]  /*1800*/  SHF.R.U32.HI R65, RZ, 0x2, R60 ;  /* 0x00000002ff417819 */ /* 0x000fe2000001163c */
[--C-:B------:R-:W-:Y:S01]  /*1810*/  IMAD.WIDE.U32 R60, R63, 0x10, R2.reuse ;  /* 0x000000103f3c7825 */ /* 0x100fe200078e0002 */
[----:B------:R-:W-:Y:S02]  /*1820*/  IADD3.X R75, PT, PT, R62, UR5, RZ, P0, !PT ;  /* 0x000000053e4b7c10 */ /* 0x000fe400087fe4ff */
[----:B------:R-:W-:Y:S01]  /*1830*/  IADD3 R80, P0, PT, R80, UR4, RZ ;  /* 0x0000000450507c10 */ /* 0x000fe2000ff1e0ff */
[----:B------:R-:W-:Y:S01]  /*1840*/  IMAD.WIDE.U32 R62, R81, 0x10, R2 ;  /* 0x00000010513e7825 */ /* 0x000fe200078e0002 */
[----:B------:R-:W-:Y:S01]  /*1850*/  LOP3.LUT R81, R77, 0x3, RZ, 0xc0, !PT ;  /* 0x000000034d517812 */ /* 0x000fe200078ec0ff */
[----:B------:R0:W-:Y:S01]  /*1860*/  STG.E.128 desc[UR12][R74.64], R32 ;  /* 0x000000204a007986 */ /* 0x0001e2000c101d0c */
[----:B------:R-:W-:Y:S02]  /*1870*/  IADD3.X R77, PT, PT, R71, UR5, RZ, P1, !PT ;  /* 0x00000005474d7c10 */ /* 0x000fe40008ffe4ff */
[----:B------:R-:W-:Y:S01]  /*1880*/  SHF.L.U32 R71, R70, 0x4, RZ ;  /* 0x0000000446477819 */ /* 0x000fe200000006ff */
[----:B------:R1:W-:Y:S01]  /*1890*/  STG.E.128 desc[UR12][R66.64], R28 ;  /* 0x0000001c42007986 */ /* 0x0003e2000c101d0c */
[----:B------:R-:W-:-:S02]  /*18a0*/  IADD3.X R81, PT, PT, R81, UR5, RZ, P0, !PT ;  /* 0x0000000551517c10 */ /* 0x000fc400087fe4ff */
[----:B------:R-:W-:Y:S01]  /*18b0*/  SHF.R.U32.HI R70, RZ, 0x1c, R70 ;  /* 0x0000001cff467819 */ /* 0x000fe20000011646 */
[----:B------:R-:W-:Y:S01]  /*18c0*/  STG.E.128 desc[UR12][R76.64], R56 ;  /* 0x000000384c007986 */ /* 0x000fe2000c101d0c */
[----:B------:R-:W-:Y:S02]  /*18d0*/  LOP3.LUT R71, R71, 0xfffffff0, RZ, 0xc0, !PT ;  /* 0xfffffff047477812 */ /* 0x000fe400078ec0ff */
[----:B------:R-:W-:Y:S01]  /*18e0*/  LOP3.LUT R70, R70, 0x3, RZ, 0xc0, !PT ;  /* 0x0000000346467812 */ /* 0x000fe200078ec0ff */
[----:B------:R-:W-:Y:S01]  /*18f0*/  STG.E.128 desc[UR12][R72.64], R52 ;  /* 0x0000003448007986 */ /* 0x000fe2000c101d0c */
[----:B------:R-:W-:Y:S01]  /*1900*/  SHF.R.U32.HI R83, RZ, 0x2, R64 ;  /* 0x00000002ff537819 */ /* 0x000fe20000011640 */
[----:B------:R-:W-:Y:S02]  /*1910*/  IMAD.WIDE.U32 R64, R65, 0x10, R2 ;  /* 0x0000001041407825 */ /* 0x000fe400078e0002 */
[----:B------:R2:W-:Y:S02]  /*1920*/  STG.E.128 desc[UR12][R80.64], R24 ;  /* 0x0000001850007986 */ /* 0x0005e4000c101d0c */
[----:B0-----:R-:W-:Y:S01]  /*1930*/  IMAD.SHL.U32 R32, R0, 0x10, RZ ;  /* 0x0000001000207824 */ /* 0x001fe200078e00ff */
[----:B------:R-:W-:Y:S01]  /*1940*/  SHF.R.U32.HI R0, RZ, 0x1c, R0 ;  /* 0x0000001cff007819 */ /* 0x000fe20000011600 */
[----:B------:R0:W-:Y:S01]  /*1950*/  STG.E.128 desc[UR12][R78.64], R20 ;  /* 0x000000144e007986 */ /* 0x0001e2000c101d0c */
[----:B------:R-:W-:Y:S01]  /*1960*/  IMAD.WIDE.U32 R2, R83, 0x10, R2 ;  /* 0x0000001053027825 */ /* 0x000fe200078e0002 */
[----:B-1----:R-:W-:-:S02]  /*1970*/  SHF.L.U32 R29, R69, 0x4, RZ ;  /* 0x00000004451d7819 */ /* 0x002fc400000006ff */
[----:B------:R-:W-:Y:S02]  /*1980*/  LOP3.LUT R32, R32, 0xfffffff0, RZ, 0xc0, !PT ;  /* 0xfffffff020207812 */ /* 0x000fe400078ec0ff */
[----:B------:R-:W-:Y:S02]  /*1990*/  LOP3.LUT R30, R0, 0x3, RZ, 0xc0, !PT ;  /* 0x00000003001e7812 */ /* 0x000fe400078ec0ff */
[----:B------:R-:W-:Y:S02]  /*19a0*/  SHF.L.U32 R0, R68, 0x4, RZ ;  /* 0x0000000444007819 */ /* 0x000fe400000006ff */
[----:B------:R-:W-:Y:S02]  /*19b0*/  IADD3 R28, P0, PT, R71, UR4, RZ ;  /* 0x00000004471c7c10 */ /* 0x000fe4000ff1e0ff */
[----:B------:R-:W-:Y:S02]  /*19c0*/  SHF.R.U32.HI R69, RZ, 0x1c, R69 ;  /* 0x0000001cff457819 */ /* 0x000fe40000011645 */
[----:B--2---:R-:W-:-:S02]  /*19d0*/  LOP3.LUT R24, R29, 0xfffffff0, RZ, 0xc0, !PT ;  /* 0xfffffff01d187812 */ /* 0x004fc400078ec0ff */
[----:B------:R-:W-:Y:S02]  /*19e0*/  SHF.R.U32.HI R68, RZ, 0x1c, R68 ;  /* 0x0000001cff447819 */ /* 0x000fe40000011644 */
[----:B0-----:R-:W-:Y:S02]  /*19f0*/  IADD3 R20, P1, PT, R32, UR4, RZ ;  /* 0x0000000420147c10 */ /* 0x001fe4000ff3e0ff */
[----:B------:R-:W-:Y:S02]  /*1a00*/  LOP3.LUT R0, R0, 0xfffffff0, RZ, 0xc0, !PT ;  /* 0xfffffff000007812 */ /* 0x000fe400078ec0ff */
[----:B------:R-:W-:Y:S02]  /*1a10*/  IADD3.X R29, PT, PT, R70, UR5, RZ, P0, !PT ;  /* 0x00000005461d7c10 */ /* 0x000fe400087fe4ff */
[----:B------:R-:W-:Y:S02]  /*1a20*/  LOP3.LUT R69, R69, 0x3, RZ, 0xc0, !PT ;  /* 0x0000000345457812 */ /* 0x000fe400078ec0ff */
[----:B------:R-:W-:Y:S01]  /*1a30*/  IADD3 R22, P0, PT, R24, UR4, RZ ;  /* 0x0000000418167c10 */ /* 0x000fe2000ff1e0ff */
[----:B------:R-:W-:Y:S01]  /*1a40*/  STG.E.128 desc[UR12][R28.64], R48 ;  /* 0x000000301c007986 */ /* 0x000fe2000c101d0c */
[----:B------:R-:W-:-:S02]  /*1a50*/  IADD3.X R21, PT, PT, R30, UR5, RZ, P1, !PT ;  /* 0x000000051e157c10 */ /* 0x000fc40008ffe4ff */
[----:B------:R-:W-:Y:S01]  /*1a60*/  LOP3.LUT R68, R68, 0x3, RZ, 0xc0, !PT ;  /* 0x0000000344447812 */ /* 0x000fe200078ec0ff */
[----:B------:R-:W-:Y:S01]  /*1a70*/  STG.E.128 desc[UR12][R60.64], R44 ;  /* 0x0000002c3c007986 */ /* 0x000fe2000c101d0c */
[----:B------:R-:W-:Y:S02]  /*1a80*/  IADD3 R24, P1, PT, R0, UR4, RZ ;  /* 0x0000000400187c10 */ /* 0x000fe4000ff3e0ff */
[----:B------:R-:W-:Y:S01]  /*1a90*/  IADD3.X R23, PT, PT, R69, UR5, RZ, P0, !PT ;  /* 0x0000000545177c10 */ /* 0x000fe200087fe4ff */
[----:B------:R-:W-:Y:S01]  /*1aa0*/  STG.E.128 desc[UR12][R20.64], R16 ;  /* 0x0000001014007986 */ /* 0x000fe2000c101d0c */
[----:B------:R-:W-:-:S03]  /*1ab0*/  IADD3.X R25, PT, PT, R68, UR5, RZ, P1, !PT ;  /* 0x0000000544197c10 */ /* 0x000fc60008ffe4ff */
[----:B------:R-:W-:Y:S04]  /*1ac0*/  STG.E.128 desc[UR12][R64.64], R12 ;  /* 0x0000000c40007986 */ /* 0x000fe8000c101d0c */
[----:B------:R-:W-:Y:S04]  /*1ad0*/  STG.E.128 desc[UR12][R22.64], R40 ;  /* 0x0000002816007986 */ /* 0x000fe8000c101d0c */
[----:B------:R-:W-:Y:S04]  /*1ae0*/  STG.E.128 desc[UR12][R62.64], R36 ;  /* 0x000000243e007986 */ /* 0x000fe8000c101d0c */
[----:B------:R-:W-:Y:S04]  /*1af0*/  STG.E.128 desc[UR12][R24.64], R8 ;  /* 0x0000000818007986 */ /* 0x000fe8000c101d0c */
[----:B------:R-:W-:Y:S01]  /*1b00*/  STG.E.128 desc[UR12][R2.64], R4 ;  /* 0x0000000402007986 */ /* 0x000fe2000c101d0c */
[----:B------:R-:W-:Y:S05]  /*1b10*/  EXIT ;  /* 0x000000000000794d */ /* 0x000fea0003800000 */
.L_x_4:
[----:B------:R-:W-:-:S00]  /*1b20*/  BRA `(.L_x_4) ;  /* 0xfffffffc00fc7947 */ /* 0x000fc0000383ffff */
[----:B------:R-:W-:-:S00]  /*1b30*/  NOP ;  /* 0x0000000000007918 */ /* 0x000fc00000000000 */
        /* <DEDUP_REMOVED lines=12> */
.L_x_5:


//--------------------- .nv.shared._Z4mm_9PfS_S_i --------------------------
	.section	.nv.shared._Z4mm_9PfS_S_i,"aw",@nobits
	.sectionflags	@""
	.align	4
.nv.shared._Z4mm_9PfS_S_i:
	.zero		17408


//--------------------- .nv.shared.reserved.0     --------------------------
	.section	.nv.shared.reserved.0,"aw",@nobits
	.weak		__nv_reservedSMEM_offset_0_alias
	.size		__nv_reservedSMEM_offset_0_alias, 0, 64
	.other		__nv_reservedSMEM_offset_0_alias,@"STO_CUDA_RESERVED_SHARED STV_DEFAULT"
__nv_reservedSMEM_offset_0_alias:
	.zero		0
	.zero		64


//--------------------- .nv.constant0._Z4mm_9PfS_S_i --------------------------
	.section	.nv.constant0._Z4mm_9PfS_S_i,"a",@progbits
	.sectionflags	@""
	.align	4
.nv.constant0._Z4mm_9PfS_S_i:
	.zero		924


//--------------------- SYMBOLS --------------------------

	.type		.nv.reservedSmem.offset0,@object
	.size		.nv.reservedSmem.offset0,0x4
	.type		.nv.reservedSmem.cap,@object
	.size		.nv.reservedSmem.cap,0x4
